//
// Generated by NVIDIA NVVM Compiler
//
// Compiler Build ID: CL-36424714
// Cuda compilation tools, release 13.0, V13.0.88
// Based on NVVM 20.0.0
//

.version 9.0
.target sm_100
.address_size 64

	// .globl	_Z11gemm_kernelPfS_S_iii
// _ZZ19sgemm_gpu_kernel_v2PfS_S_iiiE3s_a has been demoted
// _ZZ19sgemm_gpu_kernel_v2PfS_S_iiiE3s_b has been demoted
// _ZZ18gemm_kernel_float4PKfS0_PfiiiE4sm_a has been demoted
// _ZZ18gemm_kernel_float4PKfS0_PfiiiE4sm_b has been demoted
// _ZZ13gemm_kernel_2PfS_S_iiiE4sm_a has been demoted
// _ZZ13gemm_kernel_2PfS_S_iiiE4sm_b has been demoted
// _ZZ24gemm_kernel_gemini_pro_2PfS_S_iiiE4sm_a has been demoted
// _ZZ24gemm_kernel_gemini_pro_2PfS_S_iiiE4sm_b has been demoted
// _ZZ24gemm_gemini_float4_fixedPfS_S_iiiE4sm_a has been demoted
// _ZZ24gemm_gemini_float4_fixedPfS_S_iiiE4sm_b has been demoted

.visible .entry _Z11gemm_kernelPfS_S_iii(
	.param .u64 .ptr .align 1 _Z11gemm_kernelPfS_S_iii_param_0,
	.param .u64 .ptr .align 1 _Z11gemm_kernelPfS_S_iii_param_1,
	.param .u64 .ptr .align 1 _Z11gemm_kernelPfS_S_iii_param_2,
	.param .u32 _Z11gemm_kernelPfS_S_iii_param_3,
	.param .u32 _Z11gemm_kernelPfS_S_iii_param_4,
	.param .u32 _Z11gemm_kernelPfS_S_iii_param_5
)
{
	.reg .pred 	%p<13>;
	.reg .b32 	%r<41>;
	.reg .b32 	%f<68>;
	.reg .b64 	%rd<53>;

	ld.param.u64 	%rd7, [_Z11gemm_kernelPfS_S_iii_param_0];
	ld.param.u64 	%rd8, [_Z11gemm_kernelPfS_S_iii_param_1];
	ld.param.u64 	%rd6, [_Z11gemm_kernelPfS_S_iii_param_2];
	ld.param.u32 	%r20, [_Z11gemm_kernelPfS_S_iii_param_3];
	ld.param.u32 	%r18, [_Z11gemm_kernelPfS_S_iii_param_4];
	ld.param.u32 	%r19, [_Z11gemm_kernelPfS_S_iii_param_5];
	cvta.to.global.u64 	%rd1, %rd8;
	cvta.to.global.u64 	%rd2, %rd7;
	mov.u32 	%r21, %tid.y;
	mov.u32 	%r22, %ctaid.y;
	mov.u32 	%r23, %ntid.y;
	mad.lo.s32 	%r1, %r22, %r23, %r21;
	mov.u32 	%r24, %tid.x;
	mov.u32 	%r25, %ctaid.x;
	mov.u32 	%r26, %ntid.x;
	mad.lo.s32 	%r2, %r25, %r26, %r24;
	setp.ge.s32 	%p1, %r1, %r20;
	setp.ge.s32 	%p2, %r2, %r18;
	or.pred  	%p3, %p1, %p2;
	@%p3 bra 	$L__BB0_14;
	setp.lt.s32 	%p4, %r19, 1;
	mov.f32 	%f67, 0f00000000;
	@%p4 bra 	$L__BB0_13;
	mul.lo.s32 	%r3, %r19, %r1;
	and.b32  	%r4, %r19, 7;
	setp.lt.u32 	%p5, %r19, 8;
	mov.f32 	%f67, 0f00000000;
	mov.b32 	%r39, 0;
	@%p5 bra 	$L__BB0_5;
	and.b32  	%r39, %r19, 2147483640;
	neg.s32 	%r37, %r39;
	shl.b32 	%r7, %r18, 3;
	mul.wide.u32 	%rd9, %r3, 4;
	add.s64 	%rd10, %rd9, %rd2;
	add.s64 	%rd52, %rd10, 16;
	mov.f32 	%f67, 0f00000000;
	mul.wide.s32 	%rd13, %r18, 4;
	mov.u32 	%r36, %r2;
$L__BB0_4:
	.pragma "nounroll";
	ld.global.f32 	%f17, [%rd52+-16];
	mul.wide.s32 	%rd11, %r36, 4;
	add.s64 	%rd12, %rd1, %rd11;
	ld.global.f32 	%f18, [%rd12];
	fma.rn.f32 	%f19, %f17, %f18, %f67;
	ld.global.f32 	%f20, [%rd52+-12];
	add.s64 	%rd14, %rd12, %rd13;
	ld.global.f32 	%f21, [%rd14];
	fma.rn.f32 	%f22, %f20, %f21, %f19;
	ld.global.f32 	%f23, [%rd52+-8];
	add.s64 	%rd15, %rd14, %rd13;
	ld.global.f32 	%f24, [%rd15];
	fma.rn.f32 	%f25, %f23, %f24, %f22;
	ld.global.f32 	%f26, [%rd52+-4];
	add.s64 	%rd16, %rd15, %rd13;
	ld.global.f32 	%f27, [%rd16];
	fma.rn.f32 	%f28, %f26, %f27, %f25;
	ld.global.f32 	%f29, [%rd52];
	add.s64 	%rd17, %rd16, %rd13;
	ld.global.f32 	%f30, [%rd17];
	fma.rn.f32 	%f31, %f29, %f30, %f28;
	ld.global.f32 	%f32, [%rd52+4];
	add.s64 	%rd18, %rd17, %rd13;
	ld.global.f32 	%f33, [%rd18];
	fma.rn.f32 	%f34, %f32, %f33, %f31;
	ld.global.f32 	%f35, [%rd52+8];
	add.s64 	%rd19, %rd18, %rd13;
	ld.global.f32 	%f36, [%rd19];
	fma.rn.f32 	%f37, %f35, %f36, %f34;
	ld.global.f32 	%f38, [%rd52+12];
	add.s64 	%rd20, %rd19, %rd13;
	ld.global.f32 	%f39, [%rd20];
	fma.rn.f32 	%f67, %f38, %f39, %f37;
	add.s32 	%r37, %r37, 8;
	add.s32 	%r36, %r36, %r7;
	add.s64 	%rd52, %rd52, 32;
	setp.ne.s32 	%p6, %r37, 0;
	@%p6 bra 	$L__BB0_4;
$L__BB0_5:
	setp.eq.s32 	%p7, %r4, 0;
	@%p7 bra 	$L__BB0_13;
	and.b32  	%r13, %r19, 3;
	setp.lt.u32 	%p8, %r4, 4;
	@%p8 bra 	$L__BB0_8;
	add.s32 	%r28, %r39, %r3;
	mul.wide.u32 	%rd21, %r28, 4;
	add.s64 	%rd22, %rd2, %rd21;
	ld.global.f32 	%f41, [%rd22];
	mad.lo.s32 	%r29, %r39, %r18, %r2;
	mul.wide.s32 	%rd23, %r29, 4;
	add.s64 	%rd24, %rd1, %rd23;
	ld.global.f32 	%f42, [%rd24];
	fma.rn.f32 	%f43, %f41, %f42, %f67;
	cvt.u64.u32 	%rd25, %r3;
	cvt.u64.u32 	%rd26, %r39;
	add.s64 	%rd27, %rd26, %rd25;
	shl.b64 	%rd28, %rd27, 2;
	add.s64 	%rd29, %rd2, %rd28;
	ld.global.f32 	%f44, [%rd29+4];
	mul.wide.s32 	%rd30, %r18, 4;
	add.s64 	%rd31, %rd24, %rd30;
	ld.global.f32 	%f45, [%rd31];
	fma.rn.f32 	%f46, %f44, %f45, %f43;
	ld.global.f32 	%f47, [%rd29+8];
	add.s64 	%rd32, %rd31, %rd30;
	ld.global.f32 	%f48, [%rd32];
	fma.rn.f32 	%f49, %f47, %f48, %f46;
	ld.global.f32 	%f50, [%rd29+12];
	add.s64 	%rd33, %rd32, %rd30;
	ld.global.f32 	%f51, [%rd33];
	fma.rn.f32 	%f67, %f50, %f51, %f49;
	add.s32 	%r39, %r39, 4;
$L__BB0_8:
	setp.eq.s32 	%p9, %r13, 0;
	@%p9 bra 	$L__BB0_13;
	setp.eq.s32 	%p10, %r13, 1;
	@%p10 bra 	$L__BB0_11;
	add.s32 	%r30, %r39, %r3;
	mul.wide.u32 	%rd34, %r30, 4;
	add.s64 	%rd35, %rd2, %rd34;
	ld.global.f32 	%f53, [%rd35];
	mad.lo.s32 	%r31, %r39, %r18, %r2;
	mul.wide.s32 	%rd36, %r31, 4;
	add.s64 	%rd37, %rd1, %rd36;
	ld.global.f32 	%f54, [%rd37];
	fma.rn.f32 	%f55, %f53, %f54, %f67;
	cvt.u64.u32 	%rd38, %r3;
	cvt.u64.u32 	%rd39, %r39;
	add.s64 	%rd40, %rd39, %rd38;
	shl.b64 	%rd41, %rd40, 2;
	add.s64 	%rd42, %rd2, %rd41;
	ld.global.f32 	%f56, [%rd42+4];
	mul.wide.s32 	%rd43, %r18, 4;
	add.s64 	%rd44, %rd37, %rd43;
	ld.global.f32 	%f57, [%rd44];
	fma.rn.f32 	%f67, %f56, %f57, %f55;
	add.s32 	%r39, %r39, 2;
$L__BB0_11:
	and.b32  	%r32, %r19, 1;
	setp.eq.b32 	%p11, %r32, 1;
	not.pred 	%p12, %p11;
	@%p12 bra 	$L__BB0_13;
	add.s32 	%r33, %r39, %r3;
	mul.wide.u32 	%rd45, %r33, 4;
	add.s64 	%rd46, %rd2, %rd45;
	ld.global.f32 	%f58, [%rd46];
	mad.lo.s32 	%r34, %r39, %r18, %r2;
	mul.wide.s32 	%rd47, %r34, 4;
	add.s64 	%rd48, %rd1, %rd47;
	ld.global.f32 	%f59, [%rd48];
	fma.rn.f32 	%f67, %f58, %f59, %f67;
$L__BB0_13:
	mad.lo.s32 	%r35, %r18, %r1, %r2;
	cvta.to.global.u64 	%rd49, %rd6;
	mul.wide.s32 	%rd50, %r35, 4;
	add.s64 	%rd51, %rd49, %rd50;
	st.global.f32 	[%rd51], %f67;
$L__BB0_14:
	ret;

}
	// .globl	_Z19sgemm_gpu_kernel_v2PfS_S_iii
.visible .entry _Z19sgemm_gpu_kernel_v2PfS_S_iii(
	.param .u64 .ptr .align 1 _Z19sgemm_gpu_kernel_v2PfS_S_iii_param_0,
	.param .u64 .ptr .align 1 _Z19sgemm_gpu_kernel_v2PfS_S_iii_param_1,
	.param .u64 .ptr .align 1 _Z19sgemm_gpu_kernel_v2PfS_S_iii_param_2,
	.param .u32 _Z19sgemm_gpu_kernel_v2PfS_S_iii_param_3,
	.param .u32 _Z19sgemm_gpu_kernel_v2PfS_S_iii_param_4,
	.param .u32 _Z19sgemm_gpu_kernel_v2PfS_S_iii_param_5
)
{
	.reg .pred 	%p<3>;
	.reg .b32 	%r<53>;
	.reg .b32 	%f<207>;
	.reg .b64 	%rd<13>;
	// demoted variable
	.shared .align 4 .b8 _ZZ19sgemm_gpu_kernel_v2PfS_S_iiiE3s_a[4096];
	// demoted variable
	.shared .align 4 .b8 _ZZ19sgemm_gpu_kernel_v2PfS_S_iiiE3s_b[4096];
	ld.param.u64 	%rd3, [_Z19sgemm_gpu_kernel_v2PfS_S_iii_param_0];
	ld.param.u64 	%rd4, [_Z19sgemm_gpu_kernel_v2PfS_S_iii_param_1];
	ld.param.u64 	%rd5, [_Z19sgemm_gpu_kernel_v2PfS_S_iii_param_2];
	ld.param.u32 	%r19, [_Z19sgemm_gpu_kernel_v2PfS_S_iii_param_4];
	ld.param.u32 	%r20, [_Z19sgemm_gpu_kernel_v2PfS_S_iii_param_5];
	mov.u32 	%r1, %tid.y;
	mov.u32 	%r2, %tid.x;
	mov.u32 	%r21, %ctaid.y;
	shl.b32 	%r3, %r21, 4;
	mov.u32 	%r22, %ctaid.x;
	shl.b32 	%r4, %r22, 4;
	setp.lt.s32 	%p1, %r20, 64;
	mov.f32 	%f206, 0f00000000;
	@%p1 bra 	$L__BB1_3;
	mov.u32 	%r23, %ntid.x;
	mad.lo.s32 	%r24, %r1, %r23, %r2;
	shr.u32 	%r25, %r24, 4;
	shl.b32 	%r26, %r24, 2;
	shr.u32 	%r27, %r24, 2;
	and.b32  	%r28, %r26, 12;
	and.b32  	%r29, %r26, 60;
	add.s32 	%r30, %r3, %r25;
	shl.b32 	%r31, %r25, 8;
	mov.u32 	%r32, _ZZ19sgemm_gpu_kernel_v2PfS_S_iiiE3s_a;
	add.s32 	%r33, %r32, %r31;
	shl.b32 	%r34, %r24, 4;
	and.b32  	%r35, %r34, 240;
	add.s32 	%r5, %r33, %r35;
	shl.b32 	%r36, %r27, 6;
	mov.u32 	%r37, _ZZ19sgemm_gpu_kernel_v2PfS_S_iiiE3s_b;
	add.s32 	%r38, %r37, %r36;
	and.b32  	%r39, %r34, 48;
	add.s32 	%r6, %r38, %r39;
	shl.b32 	%r40, %r1, 8;
	add.s32 	%r7, %r32, %r40;
	shl.b32 	%r41, %r2, 2;
	add.s32 	%r8, %r37, %r41;
	shr.s32 	%r42, %r20, 31;
	shr.u32 	%r43, %r42, 26;
	add.s32 	%r44, %r20, %r43;
	shr.s32 	%r45, %r44, 6;
	neg.s32 	%r52, %r45;
	mad.lo.s32 	%r51, %r20, %r30, %r29;
	mad.lo.s32 	%r46, %r19, %r27, %r4;
	add.s32 	%r50, %r46, %r28;
	shl.b32 	%r12, %r19, 6;
	cvta.to.global.u64 	%rd1, %rd3;
	cvta.to.global.u64 	%rd2, %rd4;
	mov.f32 	%f206, 0f00000000;
$L__BB1_2:
	mul.wide.s32 	%rd6, %r51, 4;
	add.s64 	%rd7, %rd1, %rd6;
	ld.global.nc.v4.f32 	{%f6, %f7, %f8, %f9}, [%rd7];
	st.shared.v4.f32 	[%r5], {%f6, %f7, %f8, %f9};
	mul.wide.s32 	%rd8, %r50, 4;
	add.s64 	%rd9, %rd2, %rd8;
	ld.global.nc.v4.f32 	{%f10, %f11, %f12, %f13}, [%rd9];
	st.shared.v4.f32 	[%r6], {%f10, %f11, %f12, %f13};
	bar.sync 	0;
	ld.shared.f32 	%f14, [%r7];
	ld.shared.f32 	%f15, [%r8];
	fma.rn.f32 	%f16, %f14, %f15, %f206;
	ld.shared.f32 	%f17, [%r7+4];
	ld.shared.f32 	%f18, [%r8+64];
	fma.rn.f32 	%f19, %f17, %f18, %f16;
	ld.shared.f32 	%f20, [%r7+8];
	ld.shared.f32 	%f21, [%r8+128];
	fma.rn.f32 	%f22, %f20, %f21, %f19;
	ld.shared.f32 	%f23, [%r7+12];
	ld.shared.f32 	%f24, [%r8+192];
	fma.rn.f32 	%f25, %f23, %f24, %f22;
	ld.shared.f32 	%f26, [%r7+16];
	ld.shared.f32 	%f27, [%r8+256];
	fma.rn.f32 	%f28, %f26, %f27, %f25;
	ld.shared.f32 	%f29, [%r7+20];
	ld.shared.f32 	%f30, [%r8+320];
	fma.rn.f32 	%f31, %f29, %f30, %f28;
	ld.shared.f32 	%f32, [%r7+24];
	ld.shared.f32 	%f33, [%r8+384];
	fma.rn.f32 	%f34, %f32, %f33, %f31;
	ld.shared.f32 	%f35, [%r7+28];
	ld.shared.f32 	%f36, [%r8+448];
	fma.rn.f32 	%f37, %f35, %f36, %f34;
	ld.shared.f32 	%f38, [%r7+32];
	ld.shared.f32 	%f39, [%r8+512];
	fma.rn.f32 	%f40, %f38, %f39, %f37;
	ld.shared.f32 	%f41, [%r7+36];
	ld.shared.f32 	%f42, [%r8+576];
	fma.rn.f32 	%f43, %f41, %f42, %f40;
	ld.shared.f32 	%f44, [%r7+40];
	ld.shared.f32 	%f45, [%r8+640];
	fma.rn.f32 	%f46, %f44, %f45, %f43;
	ld.shared.f32 	%f47, [%r7+44];
	ld.shared.f32 	%f48, [%r8+704];
	fma.rn.f32 	%f49, %f47, %f48, %f46;
	ld.shared.f32 	%f50, [%r7+48];
	ld.shared.f32 	%f51, [%r8+768];
	fma.rn.f32 	%f52, %f50, %f51, %f49;
	ld.shared.f32 	%f53, [%r7+52];
	ld.shared.f32 	%f54, [%r8+832];
	fma.rn.f32 	%f55, %f53, %f54, %f52;
	ld.shared.f32 	%f56, [%r7+56];
	ld.shared.f32 	%f57, [%r8+896];
	fma.rn.f32 	%f58, %f56, %f57, %f55;
	ld.shared.f32 	%f59, [%r7+60];
	ld.shared.f32 	%f60, [%r8+960];
	fma.rn.f32 	%f61, %f59, %f60, %f58;
	ld.shared.f32 	%f62, [%r7+64];
	ld.shared.f32 	%f63, [%r8+1024];
	fma.rn.f32 	%f64, %f62, %f63, %f61;
	ld.shared.f32 	%f65, [%r7+68];
	ld.shared.f32 	%f66, [%r8+1088];
	fma.rn.f32 	%f67, %f65, %f66, %f64;
	ld.shared.f32 	%f68, [%r7+72];
	ld.shared.f32 	%f69, [%r8+1152];
	fma.rn.f32 	%f70, %f68, %f69, %f67;
	ld.shared.f32 	%f71, [%r7+76];
	ld.shared.f32 	%f72, [%r8+1216];
	fma.rn.f32 	%f73, %f71, %f72, %f70;
	ld.shared.f32 	%f74, [%r7+80];
	ld.shared.f32 	%f75, [%r8+1280];
	fma.rn.f32 	%f76, %f74, %f75, %f73;
	ld.shared.f32 	%f77, [%r7+84];
	ld.shared.f32 	%f78, [%r8+1344];
	fma.rn.f32 	%f79, %f77, %f78, %f76;
	ld.shared.f32 	%f80, [%r7+88];
	ld.shared.f32 	%f81, [%r8+1408];
	fma.rn.f32 	%f82, %f80, %f81, %f79;
	ld.shared.f32 	%f83, [%r7+92];
	ld.shared.f32 	%f84, [%r8+1472];
	fma.rn.f32 	%f85, %f83, %f84, %f82;
	ld.shared.f32 	%f86, [%r7+96];
	ld.shared.f32 	%f87, [%r8+1536];
	fma.rn.f32 	%f88, %f86, %f87, %f85;
	ld.shared.f32 	%f89, [%r7+100];
	ld.shared.f32 	%f90, [%r8+1600];
	fma.rn.f32 	%f91, %f89, %f90, %f88;
	ld.shared.f32 	%f92, [%r7+104];
	ld.shared.f32 	%f93, [%r8+1664];
	fma.rn.f32 	%f94, %f92, %f93, %f91;
	ld.shared.f32 	%f95, [%r7+108];
	ld.shared.f32 	%f96, [%r8+1728];
	fma.rn.f32 	%f97, %f95, %f96, %f94;
	ld.shared.f32 	%f98, [%r7+112];
	ld.shared.f32 	%f99, [%r8+1792];
	fma.rn.f32 	%f100, %f98, %f99, %f97;
	ld.shared.f32 	%f101, [%r7+116];
	ld.shared.f32 	%f102, [%r8+1856];
	fma.rn.f32 	%f103, %f101, %f102, %f100;
	ld.shared.f32 	%f104, [%r7+120];
	ld.shared.f32 	%f105, [%r8+1920];
	fma.rn.f32 	%f106, %f104, %f105, %f103;
	ld.shared.f32 	%f107, [%r7+124];
	ld.shared.f32 	%f108, [%r8+1984];
	fma.rn.f32 	%f109, %f107, %f108, %f106;
	ld.shared.f32 	%f110, [%r7+128];
	ld.shared.f32 	%f111, [%r8+2048];
	fma.rn.f32 	%f112, %f110, %f111, %f109;
	ld.shared.f32 	%f113, [%r7+132];
	ld.shared.f32 	%f114, [%r8+2112];
	fma.rn.f32 	%f115, %f113, %f114, %f112;
	ld.shared.f32 	%f116, [%r7+136];
	ld.shared.f32 	%f117, [%r8+2176];
	fma.rn.f32 	%f118, %f116, %f117, %f115;
	ld.shared.f32 	%f119, [%r7+140];
	ld.shared.f32 	%f120, [%r8+2240];
	fma.rn.f32 	%f121, %f119, %f120, %f118;
	ld.shared.f32 	%f122, [%r7+144];
	ld.shared.f32 	%f123, [%r8+2304];
	fma.rn.f32 	%f124, %f122, %f123, %f121;
	ld.shared.f32 	%f125, [%r7+148];
	ld.shared.f32 	%f126, [%r8+2368];
	fma.rn.f32 	%f127, %f125, %f126, %f124;
	ld.shared.f32 	%f128, [%r7+152];
	ld.shared.f32 	%f129, [%r8+2432];
	fma.rn.f32 	%f130, %f128, %f129, %f127;
	ld.shared.f32 	%f131, [%r7+156];
	ld.shared.f32 	%f132, [%r8+2496];
	fma.rn.f32 	%f133, %f131, %f132, %f130;
	ld.shared.f32 	%f134, [%r7+160];
	ld.shared.f32 	%f135, [%r8+2560];
	fma.rn.f32 	%f136, %f134, %f135, %f133;
	ld.shared.f32 	%f137, [%r7+164];
	ld.shared.f32 	%f138, [%r8+2624];
	fma.rn.f32 	%f139, %f137, %f138, %f136;
	ld.shared.f32 	%f140, [%r7+168];
	ld.shared.f32 	%f141, [%r8+2688];
	fma.rn.f32 	%f142, %f140, %f141, %f139;
	ld.shared.f32 	%f143, [%r7+172];
	ld.shared.f32 	%f144, [%r8+2752];
	fma.rn.f32 	%f145, %f143, %f144, %f142;
	ld.shared.f32 	%f146, [%r7+176];
	ld.shared.f32 	%f147, [%r8+2816];
	fma.rn.f32 	%f148, %f146, %f147, %f145;
	ld.shared.f32 	%f149, [%r7+180];
	ld.shared.f32 	%f150, [%r8+2880];
	fma.rn.f32 	%f151, %f149, %f150, %f148;
	ld.shared.f32 	%f152, [%r7+184];
	ld.shared.f32 	%f153, [%r8+2944];
	fma.rn.f32 	%f154, %f152, %f153, %f151;
	ld.shared.f32 	%f155, [%r7+188];
	ld.shared.f32 	%f156, [%r8+3008];
	fma.rn.f32 	%f157, %f155, %f156, %f154;
	ld.shared.f32 	%f158, [%r7+192];
	ld.shared.f32 	%f159, [%r8+3072];
	fma.rn.f32 	%f160, %f158, %f159, %f157;
	ld.shared.f32 	%f161, [%r7+196];
	ld.shared.f32 	%f162, [%r8+3136];
	fma.rn.f32 	%f163, %f161, %f162, %f160;
	ld.shared.f32 	%f164, [%r7+200];
	ld.shared.f32 	%f165, [%r8+3200];
	fma.rn.f32 	%f166, %f164, %f165, %f163;
	ld.shared.f32 	%f167, [%r7+204];
	ld.shared.f32 	%f168, [%r8+3264];
	fma.rn.f32 	%f169, %f167, %f168, %f166;
	ld.shared.f32 	%f170, [%r7+208];
	ld.shared.f32 	%f171, [%r8+3328];
	fma.rn.f32 	%f172, %f170, %f171, %f169;
	ld.shared.f32 	%f173, [%r7+212];
	ld.shared.f32 	%f174, [%r8+3392];
	fma.rn.f32 	%f175, %f173, %f174, %f172;
	ld.shared.f32 	%f176, [%r7+216];
	ld.shared.f32 	%f177, [%r8+3456];
	fma.rn.f32 	%f178, %f176, %f177, %f175;
	ld.shared.f32 	%f179, [%r7+220];
	ld.shared.f32 	%f180, [%r8+3520];
	fma.rn.f32 	%f181, %f179, %f180, %f178;
	ld.shared.f32 	%f182, [%r7+224];
	ld.shared.f32 	%f183, [%r8+3584];
	fma.rn.f32 	%f184, %f182, %f183, %f181;
	ld.shared.f32 	%f185, [%r7+228];
	ld.shared.f32 	%f186, [%r8+3648];
	fma.rn.f32 	%f187, %f185, %f186, %f184;
	ld.shared.f32 	%f188, [%r7+232];
	ld.shared.f32 	%f189, [%r8+3712];
	fma.rn.f32 	%f190, %f188, %f189, %f187;
	ld.shared.f32 	%f191, [%r7+236];
	ld.shared.f32 	%f192, [%r8+3776];
	fma.rn.f32 	%f193, %f191, %f192, %f190;
	ld.shared.f32 	%f194, [%r7+240];
	ld.shared.f32 	%f195, [%r8+3840];
	fma.rn.f32 	%f196, %f194, %f195, %f193;
	ld.shared.f32 	%f197, [%r7+244];
	ld.shared.f32 	%f198, [%r8+3904];
	fma.rn.f32 	%f199, %f197, %f198, %f196;
	ld.shared.f32 	%f200, [%r7+248];
	ld.shared.f32 	%f201, [%r8+3968];
	fma.rn.f32 	%f202, %f200, %f201, %f199;
	ld.shared.f32 	%f203, [%r7+252];
	ld.shared.f32 	%f204, [%r8+4032];
	fma.rn.f32 	%f206, %f203, %f204, %f202;
	bar.sync 	0;
	add.s32 	%r52, %r52, 1;
	setp.ne.s32 	%p2, %r52, 0;
	add.s32 	%r51, %r51, 64;
	add.s32 	%r50, %r50, %r12;
	@%p2 bra 	$L__BB1_2;
$L__BB1_3:
	cvta.to.global.u64 	%rd10, %rd5;
	add.s32 	%r47, %r3, %r1;
	add.s32 	%r48, %r4, %r2;
	mad.lo.s32 	%r49, %r19, %r47, %r48;
	mul.wide.s32 	%rd11, %r49, 4;
	add.s64 	%rd12, %rd10, %rd11;
	st.global.f32 	[%rd12], %f206;
	ret;

}
	// .globl	_Z18gemm_kernel_float4PKfS0_Pfiii
.visible .entry _Z18gemm_kernel_float4PKfS0_Pfiii(
	.param .u64 .ptr .align 1 _Z18gemm_kernel_float4PKfS0_Pfiii_param_0,
	.param .u64 .ptr .align 1 _Z18gemm_kernel_float4PKfS0_Pfiii_param_1,
	.param .u64 .ptr .align 1 _Z18gemm_kernel_float4PKfS0_Pfiii_param_2,
	.param .u32 _Z18gemm_kernel_float4PKfS0_Pfiii_param_3,
	.param .u32 _Z18gemm_kernel_float4PKfS0_Pfiii_param_4,
	.param .u32 _Z18gemm_kernel_float4PKfS0_Pfiii_param_5
)
{
	.reg .pred 	%p<62>;
	.reg .b32 	%r<197>;
	.reg .b32 	%f<255>;
	.reg .b64 	%rd<38>;
	// demoted variable
	.shared .align 4 .b8 _ZZ18gemm_kernel_float4PKfS0_PfiiiE4sm_a[4096];
	// demoted variable
	.shared .align 4 .b8 _ZZ18gemm_kernel_float4PKfS0_PfiiiE4sm_b[4096];
	ld.param.u64 	%rd4, [_Z18gemm_kernel_float4PKfS0_Pfiii_param_0];
	ld.param.u64 	%rd5, [_Z18gemm_kernel_float4PKfS0_Pfiii_param_1];
	ld.param.u32 	%r79, [_Z18gemm_kernel_float4PKfS0_Pfiii_param_3];
	ld.param.u32 	%r80, [_Z18gemm_kernel_float4PKfS0_Pfiii_param_4];
	ld.param.u32 	%r81, [_Z18gemm_kernel_float4PKfS0_Pfiii_param_5];
	cvta.to.global.u64 	%rd1, %rd4;
	cvta.to.global.u64 	%rd2, %rd5;
	mov.u32 	%r82, %ctaid.y;
	shl.b32 	%r83, %r82, 4;
	mov.u32 	%r1, %tid.y;
	add.s32 	%r2, %r83, %r1;
	mov.u32 	%r84, %ctaid.x;
	shl.b32 	%r85, %r84, 4;
	mov.u32 	%r3, %tid.x;
	add.s32 	%r4, %r85, %r3;
	setp.lt.s32 	%p1, %r81, 1;
	mov.f32 	%f254, 0f00000000;
	@%p1 bra 	$L__BB2_44;
	shl.b32 	%r5, %r3, 2;
	mul.lo.s32 	%r6, %r81, %r2;
	mov.u32 	%r87, %ntid.x;
	shl.b32 	%r7, %r87, 2;
	shl.b32 	%r8, %r1, 2;
	mov.u32 	%r88, %ntid.y;
	shl.b32 	%r9, %r88, 2;
	add.s32 	%r10, %r5, %r7;
	max.u32 	%r89, %r10, 64;
	setp.lt.u32 	%p2, %r10, 64;
	selp.u32 	%r90, 1, 0, %p2;
	or.b32  	%r91, %r10, %r90;
	sub.s32 	%r92, %r89, %r91;
	div.u32 	%r93, %r92, %r7;
	add.s32 	%r11, %r93, %r90;
	add.s32 	%r12, %r8, %r9;
	max.u32 	%r94, %r12, 64;
	setp.lt.u32 	%p3, %r12, 64;
	selp.u32 	%r95, 1, 0, %p3;
	or.b32  	%r96, %r12, %r95;
	sub.s32 	%r97, %r94, %r96;
	div.u32 	%r98, %r97, %r9;
	add.s32 	%r13, %r98, %r95;
	shl.b32 	%r99, %r1, 8;
	mov.u32 	%r100, _ZZ18gemm_kernel_float4PKfS0_PfiiiE4sm_a;
	add.s32 	%r14, %r100, %r99;
	shl.b32 	%r101, %r3, 4;
	add.s32 	%r15, %r14, %r101;
	add.s32 	%r16, %r10, %r7;
	add.s32 	%r17, %r12, %r9;
	mov.u32 	%r102, _ZZ18gemm_kernel_float4PKfS0_PfiiiE4sm_b;
	add.s32 	%r18, %r102, %r5;
	shl.b32 	%r19, %r87, 6;
	shl.b32 	%r20, %r87, 4;
	shl.b32 	%r21, %r87, 5;
	mul.lo.s32 	%r22, %r87, 48;
	mul.lo.s32 	%r23, %r87, 12;
	shl.b32 	%r24, %r87, 3;
	mov.f32 	%f254, 0f00000000;
	mov.b32 	%r183, 0;
$L__BB2_2:
	setp.gt.u32 	%p4, %r3, 15;
	@%p4 bra 	$L__BB2_23;
	and.b32  	%r26, %r11, 3;
	setp.eq.s32 	%p5, %r26, 3;
	add.s32 	%r27, %r183, %r6;
	add.s32 	%r28, %r183, 3;
	mov.u32 	%r184, %r5;
	@%p5 bra 	$L__BB2_12;
	setp.ge.s32 	%p6, %r2, %r79;
	add.s32 	%r104, %r28, %r5;
	setp.ge.s32 	%p7, %r104, %r81;
	or.pred  	%p8, %p6, %p7;
	@%p8 bra 	$L__BB2_6;
	add.s32 	%r105, %r27, %r5;
	mul.wide.u32 	%rd6, %r105, 4;
	add.s64 	%rd7, %rd1, %rd6;
	ld.global.nc.v4.f32 	{%f6, %f7, %f8, %f9}, [%rd7];
	st.shared.v4.f32 	[%r15], {%f6, %f7, %f8, %f9};
$L__BB2_6:
	setp.eq.s32 	%p9, %r26, 0;
	mov.u32 	%r184, %r10;
	@%p9 bra 	$L__BB2_12;
	setp.ge.s32 	%p10, %r2, %r79;
	add.s32 	%r107, %r28, %r10;
	setp.ge.s32 	%p11, %r107, %r81;
	or.pred  	%p12, %p10, %p11;
	@%p12 bra 	$L__BB2_9;
	add.s32 	%r108, %r27, %r10;
	mul.wide.u32 	%rd8, %r108, 4;
	add.s64 	%rd9, %rd1, %rd8;
	ld.global.nc.v4.f32 	{%f10, %f11, %f12, %f13}, [%rd9];
	shl.b32 	%r109, %r7, 2;
	add.s32 	%r110, %r15, %r109;
	st.shared.v4.f32 	[%r110], {%f10, %f11, %f12, %f13};
$L__BB2_9:
	setp.eq.s32 	%p13, %r26, 1;
	mov.u32 	%r184, %r16;
	@%p13 bra 	$L__BB2_12;
	add.s32 	%r184, %r16, %r7;
	setp.ge.s32 	%p14, %r2, %r79;
	add.s32 	%r112, %r28, %r16;
	setp.ge.s32 	%p15, %r112, %r81;
	or.pred  	%p16, %p14, %p15;
	@%p16 bra 	$L__BB2_12;
	add.s32 	%r113, %r27, %r16;
	mul.wide.u32 	%rd10, %r113, 4;
	add.s64 	%rd11, %rd1, %rd10;
	ld.global.nc.v4.f32 	{%f14, %f15, %f16, %f17}, [%rd11];
	shl.b32 	%r114, %r16, 2;
	add.s32 	%r115, %r14, %r114;
	st.shared.v4.f32 	[%r115], {%f14, %f15, %f16, %f17};
$L__BB2_12:
	setp.lt.u32 	%p17, %r11, 3;
	@%p17 bra 	$L__BB2_23;
	shl.b32 	%r116, %r184, 2;
	shl.b32 	%r117, %r1, 8;
	mov.u32 	%r118, _ZZ18gemm_kernel_float4PKfS0_PfiiiE4sm_a;
	add.s32 	%r119, %r118, %r117;
	add.s32 	%r194, %r119, %r116;
	add.s32 	%r193, %r184, 3;
	add.s32 	%r185, %r184, %r183;
	add.s32 	%r192, %r185, %r23;
	add.s32 	%r120, %r6, %r23;
	add.s32 	%r191, %r185, %r120;
	add.s32 	%r190, %r185, %r24;
	add.s32 	%r121, %r6, %r24;
	add.s32 	%r189, %r185, %r121;
	add.s32 	%r188, %r185, %r7;
	add.s32 	%r122, %r6, %r7;
	add.s32 	%r187, %r185, %r122;
	add.s32 	%r186, %r185, %r6;
$L__BB2_14:
	setp.ge.s32 	%p18, %r2, %r79;
	add.s32 	%r123, %r185, 3;
	setp.ge.s32 	%p19, %r123, %r81;
	or.pred  	%p20, %p18, %p19;
	@%p20 bra 	$L__BB2_16;
	mul.wide.u32 	%rd12, %r186, 4;
	add.s64 	%rd13, %rd1, %rd12;
	ld.global.nc.v4.f32 	{%f18, %f19, %f20, %f21}, [%rd13];
	st.shared.v4.f32 	[%r194], {%f18, %f19, %f20, %f21};
$L__BB2_16:
	add.s32 	%r124, %r188, 3;
	setp.ge.s32 	%p22, %r124, %r81;
	or.pred  	%p23, %p18, %p22;
	@%p23 bra 	$L__BB2_18;
	add.s32 	%r125, %r194, %r20;
	mul.wide.u32 	%rd14, %r187, 4;
	add.s64 	%rd15, %rd1, %rd14;
	ld.global.nc.v4.f32 	{%f22, %f23, %f24, %f25}, [%rd15];
	st.shared.v4.f32 	[%r125], {%f22, %f23, %f24, %f25};
$L__BB2_18:
	add.s32 	%r126, %r190, 3;
	setp.ge.s32 	%p25, %r126, %r81;
	or.pred  	%p26, %p18, %p25;
	@%p26 bra 	$L__BB2_20;
	add.s32 	%r127, %r194, %r21;
	mul.wide.u32 	%rd16, %r189, 4;
	add.s64 	%rd17, %rd1, %rd16;
	ld.global.nc.v4.f32 	{%f26, %f27, %f28, %f29}, [%rd17];
	st.shared.v4.f32 	[%r127], {%f26, %f27, %f28, %f29};
$L__BB2_20:
	add.s32 	%r128, %r192, 3;
	setp.ge.s32 	%p28, %r128, %r81;
	or.pred  	%p29, %p18, %p28;
	@%p29 bra 	$L__BB2_22;
	add.s32 	%r129, %r194, %r22;
	mul.wide.u32 	%rd18, %r191, 4;
	add.s64 	%rd19, %rd1, %rd18;
	ld.global.nc.v4.f32 	{%f30, %f31, %f32, %f33}, [%rd19];
	st.shared.v4.f32 	[%r129], {%f30, %f31, %f32, %f33};
$L__BB2_22:
	add.s32 	%r194, %r194, %r19;
	add.s32 	%r193, %r193, %r20;
	add.s32 	%r130, %r193, -3;
	add.s32 	%r192, %r192, %r20;
	add.s32 	%r191, %r191, %r20;
	add.s32 	%r190, %r190, %r20;
	add.s32 	%r189, %r189, %r20;
	add.s32 	%r188, %r188, %r20;
	add.s32 	%r187, %r187, %r20;
	add.s32 	%r186, %r186, %r20;
	add.s32 	%r185, %r185, %r20;
	setp.lt.u32 	%p30, %r130, 64;
	@%p30 bra 	$L__BB2_14;
$L__BB2_23:
	setp.gt.u32 	%p31, %r1, 15;
	@%p31 bra 	$L__BB2_43;
	and.b32  	%r62, %r13, 3;
	setp.eq.s32 	%p32, %r62, 3;
	mov.u32 	%r195, %r8;
	@%p32 bra 	$L__BB2_33;
	setp.ge.s32 	%p33, %r4, %r80;
	add.s32 	%r132, %r8, %r183;
	mul.lo.s32 	%r63, %r132, %r80;
	add.s32 	%r133, %r132, 3;
	setp.ge.s32 	%p34, %r133, %r81;
	or.pred  	%p35, %p33, %p34;
	@%p35 bra 	$L__BB2_27;
	add.s32 	%r134, %r63, %r4;
	mul.wide.s32 	%rd20, %r134, 4;
	add.s64 	%rd21, %rd2, %rd20;
	ld.global.nc.v4.f32 	{%f34, %f35, %f36, %f37}, [%rd21];
	shl.b32 	%r135, %r1, 6;
	add.s32 	%r136, %r135, %r5;
	mad.lo.s32 	%r137, %r3, -3, %r136;
	shl.b32 	%r138, %r137, 2;
	mov.u32 	%r139, _ZZ18gemm_kernel_float4PKfS0_PfiiiE4sm_b;
	add.s32 	%r140, %r139, %r138;
	st.shared.v4.f32 	[%r140], {%f34, %f35, %f36, %f37};
$L__BB2_27:
	setp.eq.s32 	%p36, %r62, 0;
	mov.u32 	%r195, %r12;
	@%p36 bra 	$L__BB2_33;
	setp.ge.s32 	%p37, %r4, %r80;
	add.s32 	%r142, %r12, %r183;
	mul.lo.s32 	%r64, %r142, %r80;
	add.s32 	%r143, %r142, 3;
	setp.ge.s32 	%p38, %r143, %r81;
	or.pred  	%p39, %p37, %p38;
	@%p39 bra 	$L__BB2_30;
	add.s32 	%r144, %r64, %r4;
	mul.wide.s32 	%rd22, %r144, 4;
	add.s64 	%rd23, %rd2, %rd22;
	ld.global.nc.v4.f32 	{%f38, %f39, %f40, %f41}, [%rd23];
	shl.b32 	%r145, %r12, 4;
	add.s32 	%r146, %r145, %r3;
	shl.b32 	%r147, %r146, 2;
	mov.u32 	%r148, _ZZ18gemm_kernel_float4PKfS0_PfiiiE4sm_b;
	add.s32 	%r149, %r148, %r147;
	st.shared.v4.f32 	[%r149], {%f38, %f39, %f40, %f41};
$L__BB2_30:
	setp.eq.s32 	%p40, %r62, 1;
	mov.u32 	%r195, %r17;
	@%p40 bra 	$L__BB2_33;
	add.s32 	%r195, %r17, %r9;
	setp.ge.s32 	%p41, %r4, %r80;
	add.s32 	%r151, %r17, %r183;
	mul.lo.s32 	%r66, %r151, %r80;
	add.s32 	%r152, %r151, 3;
	setp.ge.s32 	%p42, %r152, %r81;
	or.pred  	%p43, %p41, %p42;
	@%p43 bra 	$L__BB2_33;
	add.s32 	%r153, %r66, %r4;
	mul.wide.s32 	%rd24, %r153, 4;
	add.s64 	%rd25, %rd2, %rd24;
	ld.global.nc.v4.f32 	{%f42, %f43, %f44, %f45}, [%rd25];
	shl.b32 	%r154, %r17, 4;
	add.s32 	%r155, %r154, %r3;
	shl.b32 	%r156, %r155, 2;
	mov.u32 	%r157, _ZZ18gemm_kernel_float4PKfS0_PfiiiE4sm_b;
	add.s32 	%r158, %r157, %r156;
	st.shared.v4.f32 	[%r158], {%f42, %f43, %f44, %f45};
$L__BB2_33:
	setp.lt.u32 	%p44, %r13, 3;
	@%p44 bra 	$L__BB2_43;
$L__BB2_34:
	setp.ge.s32 	%p45, %r4, %r80;
	add.s32 	%r159, %r195, %r183;
	mul.lo.s32 	%r70, %r159, %r80;
	add.s32 	%r160, %r159, 3;
	setp.ge.s32 	%p46, %r160, %r81;
	or.pred  	%p47, %p45, %p46;
	@%p47 bra 	$L__BB2_36;
	shl.b32 	%r161, %r195, 6;
	add.s32 	%r162, %r18, %r161;
	add.s32 	%r163, %r70, %r4;
	mul.wide.s32 	%rd26, %r163, 4;
	add.s64 	%rd27, %rd2, %rd26;
	ld.global.nc.v4.f32 	{%f46, %f47, %f48, %f49}, [%rd27];
	st.shared.v4.f32 	[%r162], {%f46, %f47, %f48, %f49};
$L__BB2_36:
	setp.ge.s32 	%p48, %r4, %r80;
	add.s32 	%r71, %r195, %r9;
	add.s32 	%r165, %r71, %r183;
	mul.lo.s32 	%r72, %r165, %r80;
	add.s32 	%r166, %r165, 3;
	setp.ge.s32 	%p49, %r166, %r81;
	or.pred  	%p50, %p48, %p49;
	@%p50 bra 	$L__BB2_38;
	shl.b32 	%r167, %r71, 6;
	add.s32 	%r168, %r18, %r167;
	add.s32 	%r169, %r72, %r4;
	mul.wide.s32 	%rd28, %r169, 4;
	add.s64 	%rd29, %rd2, %rd28;
	ld.global.nc.v4.f32 	{%f50, %f51, %f52, %f53}, [%rd29];
	st.shared.v4.f32 	[%r168], {%f50, %f51, %f52, %f53};
$L__BB2_38:
	setp.ge.s32 	%p51, %r4, %r80;
	add.s32 	%r73, %r71, %r9;
	add.s32 	%r171, %r73, %r183;
	mul.lo.s32 	%r74, %r171, %r80;
	add.s32 	%r172, %r171, 3;
	setp.ge.s32 	%p52, %r172, %r81;
	or.pred  	%p53, %p51, %p52;
	@%p53 bra 	$L__BB2_40;
	shl.b32 	%r173, %r73, 6;
	add.s32 	%r174, %r18, %r173;
	add.s32 	%r175, %r74, %r4;
	mul.wide.s32 	%rd30, %r175, 4;
	add.s64 	%rd31, %rd2, %rd30;
	ld.global.nc.v4.f32 	{%f54, %f55, %f56, %f57}, [%rd31];
	st.shared.v4.f32 	[%r174], {%f54, %f55, %f56, %f57};
$L__BB2_40:
	setp.ge.s32 	%p54, %r4, %r80;
	add.s32 	%r75, %r73, %r9;
	add.s32 	%r177, %r75, %r183;
	mul.lo.s32 	%r76, %r177, %r80;
	add.s32 	%r178, %r177, 3;
	setp.ge.s32 	%p55, %r178, %r81;
	or.pred  	%p56, %p54, %p55;
	@%p56 bra 	$L__BB2_42;
	shl.b32 	%r179, %r75, 6;
	add.s32 	%r180, %r18, %r179;
	add.s32 	%r181, %r76, %r4;
	mul.wide.s32 	%rd32, %r181, 4;
	add.s64 	%rd33, %rd2, %rd32;
	ld.global.nc.v4.f32 	{%f58, %f59, %f60, %f61}, [%rd33];
	st.shared.v4.f32 	[%r180], {%f58, %f59, %f60, %f61};
$L__BB2_42:
	add.s32 	%r195, %r75, %r9;
	setp.lt.u32 	%p57, %r195, 64;
	@%p57 bra 	$L__BB2_34;
$L__BB2_43:
	bar.sync 	0;
	ld.shared.f32 	%f62, [%r14];
	ld.shared.f32 	%f63, [%r18];
	fma.rn.f32 	%f64, %f62, %f63, %f254;
	ld.shared.f32 	%f65, [%r14+4];
	ld.shared.f32 	%f66, [%r18+64];
	fma.rn.f32 	%f67, %f65, %f66, %f64;
	ld.shared.f32 	%f68, [%r14+8];
	ld.shared.f32 	%f69, [%r18+128];
	fma.rn.f32 	%f70, %f68, %f69, %f67;
	ld.shared.f32 	%f71, [%r14+12];
	ld.shared.f32 	%f72, [%r18+192];
	fma.rn.f32 	%f73, %f71, %f72, %f70;
	ld.shared.f32 	%f74, [%r14+16];
	ld.shared.f32 	%f75, [%r18+256];
	fma.rn.f32 	%f76, %f74, %f75, %f73;
	ld.shared.f32 	%f77, [%r14+20];
	ld.shared.f32 	%f78, [%r18+320];
	fma.rn.f32 	%f79, %f77, %f78, %f76;
	ld.shared.f32 	%f80, [%r14+24];
	ld.shared.f32 	%f81, [%r18+384];
	fma.rn.f32 	%f82, %f80, %f81, %f79;
	ld.shared.f32 	%f83, [%r14+28];
	ld.shared.f32 	%f84, [%r18+448];
	fma.rn.f32 	%f85, %f83, %f84, %f82;
	ld.shared.f32 	%f86, [%r14+32];
	ld.shared.f32 	%f87, [%r18+512];
	fma.rn.f32 	%f88, %f86, %f87, %f85;
	ld.shared.f32 	%f89, [%r14+36];
	ld.shared.f32 	%f90, [%r18+576];
	fma.rn.f32 	%f91, %f89, %f90, %f88;
	ld.shared.f32 	%f92, [%r14+40];
	ld.shared.f32 	%f93, [%r18+640];
	fma.rn.f32 	%f94, %f92, %f93, %f91;
	ld.shared.f32 	%f95, [%r14+44];
	ld.shared.f32 	%f96, [%r18+704];
	fma.rn.f32 	%f97, %f95, %f96, %f94;
	ld.shared.f32 	%f98, [%r14+48];
	ld.shared.f32 	%f99, [%r18+768];
	fma.rn.f32 	%f100, %f98, %f99, %f97;
	ld.shared.f32 	%f101, [%r14+52];
	ld.shared.f32 	%f102, [%r18+832];
	fma.rn.f32 	%f103, %f101, %f102, %f100;
	ld.shared.f32 	%f104, [%r14+56];
	ld.shared.f32 	%f105, [%r18+896];
	fma.rn.f32 	%f106, %f104, %f105, %f103;
	ld.shared.f32 	%f107, [%r14+60];
	ld.shared.f32 	%f108, [%r18+960];
	fma.rn.f32 	%f109, %f107, %f108, %f106;
	ld.shared.f32 	%f110, [%r14+64];
	ld.shared.f32 	%f111, [%r18+1024];
	fma.rn.f32 	%f112, %f110, %f111, %f109;
	ld.shared.f32 	%f113, [%r14+68];
	ld.shared.f32 	%f114, [%r18+1088];
	fma.rn.f32 	%f115, %f113, %f114, %f112;
	ld.shared.f32 	%f116, [%r14+72];
	ld.shared.f32 	%f117, [%r18+1152];
	fma.rn.f32 	%f118, %f116, %f117, %f115;
	ld.shared.f32 	%f119, [%r14+76];
	ld.shared.f32 	%f120, [%r18+1216];
	fma.rn.f32 	%f121, %f119, %f120, %f118;
	ld.shared.f32 	%f122, [%r14+80];
	ld.shared.f32 	%f123, [%r18+1280];
	fma.rn.f32 	%f124, %f122, %f123, %f121;
	ld.shared.f32 	%f125, [%r14+84];
	ld.shared.f32 	%f126, [%r18+1344];
	fma.rn.f32 	%f127, %f125, %f126, %f124;
	ld.shared.f32 	%f128, [%r14+88];
	ld.shared.f32 	%f129, [%r18+1408];
	fma.rn.f32 	%f130, %f128, %f129, %f127;
	ld.shared.f32 	%f131, [%r14+92];
	ld.shared.f32 	%f132, [%r18+1472];
	fma.rn.f32 	%f133, %f131, %f132, %f130;
	ld.shared.f32 	%f134, [%r14+96];
	ld.shared.f32 	%f135, [%r18+1536];
	fma.rn.f32 	%f136, %f134, %f135, %f133;
	ld.shared.f32 	%f137, [%r14+100];
	ld.shared.f32 	%f138, [%r18+1600];
	fma.rn.f32 	%f139, %f137, %f138, %f136;
	ld.shared.f32 	%f140, [%r14+104];
	ld.shared.f32 	%f141, [%r18+1664];
	fma.rn.f32 	%f142, %f140, %f141, %f139;
	ld.shared.f32 	%f143, [%r14+108];
	ld.shared.f32 	%f144, [%r18+1728];
	fma.rn.f32 	%f145, %f143, %f144, %f142;
	ld.shared.f32 	%f146, [%r14+112];
	ld.shared.f32 	%f147, [%r18+1792];
	fma.rn.f32 	%f148, %f146, %f147, %f145;
	ld.shared.f32 	%f149, [%r14+116];
	ld.shared.f32 	%f150, [%r18+1856];
	fma.rn.f32 	%f151, %f149, %f150, %f148;
	ld.shared.f32 	%f152, [%r14+120];
	ld.shared.f32 	%f153, [%r18+1920];
	fma.rn.f32 	%f154, %f152, %f153, %f151;
	ld.shared.f32 	%f155, [%r14+124];
	ld.shared.f32 	%f156, [%r18+1984];
	fma.rn.f32 	%f157, %f155, %f156, %f154;
	ld.shared.f32 	%f158, [%r14+128];
	ld.shared.f32 	%f159, [%r18+2048];
	fma.rn.f32 	%f160, %f158, %f159, %f157;
	ld.shared.f32 	%f161, [%r14+132];
	ld.shared.f32 	%f162, [%r18+2112];
	fma.rn.f32 	%f163, %f161, %f162, %f160;
	ld.shared.f32 	%f164, [%r14+136];
	ld.shared.f32 	%f165, [%r18+2176];
	fma.rn.f32 	%f166, %f164, %f165, %f163;
	ld.shared.f32 	%f167, [%r14+140];
	ld.shared.f32 	%f168, [%r18+2240];
	fma.rn.f32 	%f169, %f167, %f168, %f166;
	ld.shared.f32 	%f170, [%r14+144];
	ld.shared.f32 	%f171, [%r18+2304];
	fma.rn.f32 	%f172, %f170, %f171, %f169;
	ld.shared.f32 	%f173, [%r14+148];
	ld.shared.f32 	%f174, [%r18+2368];
	fma.rn.f32 	%f175, %f173, %f174, %f172;
	ld.shared.f32 	%f176, [%r14+152];
	ld.shared.f32 	%f177, [%r18+2432];
	fma.rn.f32 	%f178, %f176, %f177, %f175;
	ld.shared.f32 	%f179, [%r14+156];
	ld.shared.f32 	%f180, [%r18+2496];
	fma.rn.f32 	%f181, %f179, %f180, %f178;
	ld.shared.f32 	%f182, [%r14+160];
	ld.shared.f32 	%f183, [%r18+2560];
	fma.rn.f32 	%f184, %f182, %f183, %f181;
	ld.shared.f32 	%f185, [%r14+164];
	ld.shared.f32 	%f186, [%r18+2624];
	fma.rn.f32 	%f187, %f185, %f186, %f184;
	ld.shared.f32 	%f188, [%r14+168];
	ld.shared.f32 	%f189, [%r18+2688];
	fma.rn.f32 	%f190, %f188, %f189, %f187;
	ld.shared.f32 	%f191, [%r14+172];
	ld.shared.f32 	%f192, [%r18+2752];
	fma.rn.f32 	%f193, %f191, %f192, %f190;
	ld.shared.f32 	%f194, [%r14+176];
	ld.shared.f32 	%f195, [%r18+2816];
	fma.rn.f32 	%f196, %f194, %f195, %f193;
	ld.shared.f32 	%f197, [%r14+180];
	ld.shared.f32 	%f198, [%r18+2880];
	fma.rn.f32 	%f199, %f197, %f198, %f196;
	ld.shared.f32 	%f200, [%r14+184];
	ld.shared.f32 	%f201, [%r18+2944];
	fma.rn.f32 	%f202, %f200, %f201, %f199;
	ld.shared.f32 	%f203, [%r14+188];
	ld.shared.f32 	%f204, [%r18+3008];
	fma.rn.f32 	%f205, %f203, %f204, %f202;
	ld.shared.f32 	%f206, [%r14+192];
	ld.shared.f32 	%f207, [%r18+3072];
	fma.rn.f32 	%f208, %f206, %f207, %f205;
	ld.shared.f32 	%f209, [%r14+196];
	ld.shared.f32 	%f210, [%r18+3136];
	fma.rn.f32 	%f211, %f209, %f210, %f208;
	ld.shared.f32 	%f212, [%r14+200];
	ld.shared.f32 	%f213, [%r18+3200];
	fma.rn.f32 	%f214, %f212, %f213, %f211;
	ld.shared.f32 	%f215, [%r14+204];
	ld.shared.f32 	%f216, [%r18+3264];
	fma.rn.f32 	%f217, %f215, %f216, %f214;
	ld.shared.f32 	%f218, [%r14+208];
	ld.shared.f32 	%f219, [%r18+3328];
	fma.rn.f32 	%f220, %f218, %f219, %f217;
	ld.shared.f32 	%f221, [%r14+212];
	ld.shared.f32 	%f222, [%r18+3392];
	fma.rn.f32 	%f223, %f221, %f222, %f220;
	ld.shared.f32 	%f224, [%r14+216];
	ld.shared.f32 	%f225, [%r18+3456];
	fma.rn.f32 	%f226, %f224, %f225, %f223;
	ld.shared.f32 	%f227, [%r14+220];
	ld.shared.f32 	%f228, [%r18+3520];
	fma.rn.f32 	%f229, %f227, %f228, %f226;
	ld.shared.f32 	%f230, [%r14+224];
	ld.shared.f32 	%f231, [%r18+3584];
	fma.rn.f32 	%f232, %f230, %f231, %f229;
	ld.shared.f32 	%f233, [%r14+228];
	ld.shared.f32 	%f234, [%r18+3648];
	fma.rn.f32 	%f235, %f233, %f234, %f232;
	ld.shared.f32 	%f236, [%r14+232];
	ld.shared.f32 	%f237, [%r18+3712];
	fma.rn.f32 	%f238, %f236, %f237, %f235;
	ld.shared.f32 	%f239, [%r14+236];
	ld.shared.f32 	%f240, [%r18+3776];
	fma.rn.f32 	%f241, %f239, %f240, %f238;
	ld.shared.f32 	%f242, [%r14+240];
	ld.shared.f32 	%f243, [%r18+3840];
	fma.rn.f32 	%f244, %f242, %f243, %f241;
	ld.shared.f32 	%f245, [%r14+244];
	ld.shared.f32 	%f246, [%r18+3904];
	fma.rn.f32 	%f247, %f245, %f246, %f244;
	ld.shared.f32 	%f248, [%r14+248];
	ld.shared.f32 	%f249, [%r18+3968];
	fma.rn.f32 	%f250, %f248, %f249, %f247;
	ld.shared.f32 	%f251, [%r14+252];
	ld.shared.f32 	%f252, [%r18+4032];
	fma.rn.f32 	%f254, %f251, %f252, %f250;
	bar.sync 	0;
	add.s32 	%r183, %r183, 64;
	setp.lt.s32 	%p58, %r183, %r81;
	@%p58 bra 	$L__BB2_2;
$L__BB2_44:
	setp.ge.s32 	%p59, %r2, %r79;
	setp.ge.s32 	%p60, %r4, %r80;
	or.pred  	%p61, %p59, %p60;
	@%p61 bra 	$L__BB2_46;
	ld.param.u64 	%rd37, [_Z18gemm_kernel_float4PKfS0_Pfiii_param_2];
	mad.lo.s32 	%r182, %r80, %r2, %r4;
	cvta.to.global.u64 	%rd34, %rd37;
	mul.wide.s32 	%rd35, %r182, 4;
	add.s64 	%rd36, %rd34, %rd35;
	st.global.f32 	[%rd36], %f254;
$L__BB2_46:
	ret;

}
	// .globl	_Z13gemm_kernel_2PfS_S_iii
.visible .entry _Z13gemm_kernel_2PfS_S_iii(
	.param .u64 .ptr .align 1 _Z13gemm_kernel_2PfS_S_iii_param_0,
	.param .u64 .ptr .align 1 _Z13gemm_kernel_2PfS_S_iii_param_1,
	.param .u64 .ptr .align 1 _Z13gemm_kernel_2PfS_S_iii_param_2,
	.param .u32 _Z13gemm_kernel_2PfS_S_iii_param_3,
	.param .u32 _Z13gemm_kernel_2PfS_S_iii_param_4,
	.param .u32 _Z13gemm_kernel_2PfS_S_iii_param_5
)
{
	.reg .pred 	%p<3>;
	.reg .b32 	%r<48>;
	.reg .b32 	%f<207>;
	.reg .b64 	%rd<13>;
	// demoted variable
	.shared .align 4 .b8 _ZZ13gemm_kernel_2PfS_S_iiiE4sm_a[4096];
	// demoted variable
	.shared .align 4 .b8 _ZZ13gemm_kernel_2PfS_S_iiiE4sm_b[4096];
	ld.param.u64 	%rd3, [_Z13gemm_kernel_2PfS_S_iii_param_0];
	ld.param.u64 	%rd4, [_Z13gemm_kernel_2PfS_S_iii_param_1];
	ld.param.u64 	%rd5, [_Z13gemm_kernel_2PfS_S_iii_param_2];
	ld.param.u32 	%r21, [_Z13gemm_kernel_2PfS_S_iii_param_4];
	ld.param.u32 	%r22, [_Z13gemm_kernel_2PfS_S_iii_param_5];
	mov.u32 	%r23, %tid.x;
	mov.u32 	%r24, %tid.y;
	mov.u32 	%r25, %ntid.x;
	mad.lo.s32 	%r1, %r24, %r25, %r23;
	shr.u32 	%r2, %r1, 4;
	shl.b32 	%r3, %r1, 2;
	and.b32  	%r4, %r3, 12;
	mov.u32 	%r26, %ctaid.y;
	shl.b32 	%r27, %r26, 4;
	add.s32 	%r5, %r2, %r27;
	mov.u32 	%r28, %ctaid.x;
	shl.b32 	%r6, %r28, 4;
	setp.lt.s32 	%p1, %r22, 64;
	mov.f32 	%f206, 0f00000000;
	@%p1 bra 	$L__BB3_3;
	shr.u32 	%r29, %r1, 2;
	and.b32  	%r30, %r3, 60;
	shl.b32 	%r31, %r2, 8;
	mov.u32 	%r32, _ZZ13gemm_kernel_2PfS_S_iiiE4sm_a;
	add.s32 	%r7, %r32, %r31;
	shl.b32 	%r33, %r3, 2;
	and.b32  	%r34, %r33, 240;
	add.s32 	%r8, %r7, %r34;
	shl.b32 	%r35, %r29, 6;
	mov.u32 	%r36, _ZZ13gemm_kernel_2PfS_S_iiiE4sm_b;
	shl.b32 	%r37, %r4, 2;
	add.s32 	%r10, %r36, %r37;
	add.s32 	%r9, %r10, %r35;
	shr.s32 	%r38, %r22, 31;
	shr.u32 	%r39, %r38, 26;
	add.s32 	%r40, %r22, %r39;
	shr.s32 	%r41, %r40, 6;
	neg.s32 	%r47, %r41;
	mad.lo.s32 	%r46, %r22, %r5, %r30;
	mad.lo.s32 	%r42, %r21, %r29, %r6;
	add.s32 	%r45, %r42, %r4;
	shl.b32 	%r14, %r21, 6;
	cvta.to.global.u64 	%rd1, %rd3;
	cvta.to.global.u64 	%rd2, %rd4;
	mov.f32 	%f206, 0f00000000;
$L__BB3_2:
	mul.wide.s32 	%rd6, %r46, 4;
	add.s64 	%rd7, %rd1, %rd6;
	ld.global.v4.f32 	{%f6, %f7, %f8, %f9}, [%rd7];
	st.shared.v4.f32 	[%r8], {%f6, %f7, %f8, %f9};
	mul.wide.s32 	%rd8, %r45, 4;
	add.s64 	%rd9, %rd2, %rd8;
	ld.global.v4.f32 	{%f10, %f11, %f12, %f13}, [%rd9];
	st.shared.v4.f32 	[%r9], {%f10, %f11, %f12, %f13};
	bar.sync 	0;
	ld.shared.f32 	%f14, [%r7];
	ld.shared.f32 	%f15, [%r10];
	fma.rn.f32 	%f16, %f14, %f15, %f206;
	ld.shared.f32 	%f17, [%r7+4];
	ld.shared.f32 	%f18, [%r10+64];
	fma.rn.f32 	%f19, %f17, %f18, %f16;
	ld.shared.f32 	%f20, [%r7+8];
	ld.shared.f32 	%f21, [%r10+128];
	fma.rn.f32 	%f22, %f20, %f21, %f19;
	ld.shared.f32 	%f23, [%r7+12];
	ld.shared.f32 	%f24, [%r10+192];
	fma.rn.f32 	%f25, %f23, %f24, %f22;
	ld.shared.f32 	%f26, [%r7+16];
	ld.shared.f32 	%f27, [%r10+256];
	fma.rn.f32 	%f28, %f26, %f27, %f25;
	ld.shared.f32 	%f29, [%r7+20];
	ld.shared.f32 	%f30, [%r10+320];
	fma.rn.f32 	%f31, %f29, %f30, %f28;
	ld.shared.f32 	%f32, [%r7+24];
	ld.shared.f32 	%f33, [%r10+384];
	fma.rn.f32 	%f34, %f32, %f33, %f31;
	ld.shared.f32 	%f35, [%r7+28];
	ld.shared.f32 	%f36, [%r10+448];
	fma.rn.f32 	%f37, %f35, %f36, %f34;
	ld.shared.f32 	%f38, [%r7+32];
	ld.shared.f32 	%f39, [%r10+512];
	fma.rn.f32 	%f40, %f38, %f39, %f37;
	ld.shared.f32 	%f41, [%r7+36];
	ld.shared.f32 	%f42, [%r10+576];
	fma.rn.f32 	%f43, %f41, %f42, %f40;
	ld.shared.f32 	%f44, [%r7+40];
	ld.shared.f32 	%f45, [%r10+640];
	fma.rn.f32 	%f46, %f44, %f45, %f43;
	ld.shared.f32 	%f47, [%r7+44];
	ld.shared.f32 	%f48, [%r10+704];
	fma.rn.f32 	%f49, %f47, %f48, %f46;
	ld.shared.f32 	%f50, [%r7+48];
	ld.shared.f32 	%f51, [%r10+768];
	fma.rn.f32 	%f52, %f50, %f51, %f49;
	ld.shared.f32 	%f53, [%r7+52];
	ld.shared.f32 	%f54, [%r10+832];
	fma.rn.f32 	%f55, %f53, %f54, %f52;
	ld.shared.f32 	%f56, [%r7+56];
	ld.shared.f32 	%f57, [%r10+896];
	fma.rn.f32 	%f58, %f56, %f57, %f55;
	ld.shared.f32 	%f59, [%r7+60];
	ld.shared.f32 	%f60, [%r10+960];
	fma.rn.f32 	%f61, %f59, %f60, %f58;
	ld.shared.f32 	%f62, [%r7+64];
	ld.shared.f32 	%f63, [%r10+1024];
	fma.rn.f32 	%f64, %f62, %f63, %f61;
	ld.shared.f32 	%f65, [%r7+68];
	ld.shared.f32 	%f66, [%r10+1088];
	fma.rn.f32 	%f67, %f65, %f66, %f64;
	ld.shared.f32 	%f68, [%r7+72];
	ld.shared.f32 	%f69, [%r10+1152];
	fma.rn.f32 	%f70, %f68, %f69, %f67;
	ld.shared.f32 	%f71, [%r7+76];
	ld.shared.f32 	%f72, [%r10+1216];
	fma.rn.f32 	%f73, %f71, %f72, %f70;
	ld.shared.f32 	%f74, [%r7+80];
	ld.shared.f32 	%f75, [%r10+1280];
	fma.rn.f32 	%f76, %f74, %f75, %f73;
	ld.shared.f32 	%f77, [%r7+84];
	ld.shared.f32 	%f78, [%r10+1344];
	fma.rn.f32 	%f79, %f77, %f78, %f76;
	ld.shared.f32 	%f80, [%r7+88];
	ld.shared.f32 	%f81, [%r10+1408];
	fma.rn.f32 	%f82, %f80, %f81, %f79;
	ld.shared.f32 	%f83, [%r7+92];
	ld.shared.f32 	%f84, [%r10+1472];
	fma.rn.f32 	%f85, %f83, %f84, %f82;
	ld.shared.f32 	%f86, [%r7+96];
	ld.shared.f32 	%f87, [%r10+1536];
	fma.rn.f32 	%f88, %f86, %f87, %f85;
	ld.shared.f32 	%f89, [%r7+100];
	ld.shared.f32 	%f90, [%r10+1600];
	fma.rn.f32 	%f91, %f89, %f90, %f88;
	ld.shared.f32 	%f92, [%r7+104];
	ld.shared.f32 	%f93, [%r10+1664];
	fma.rn.f32 	%f94, %f92, %f93, %f91;
	ld.shared.f32 	%f95, [%r7+108];
	ld.shared.f32 	%f96, [%r10+1728];
	fma.rn.f32 	%f97, %f95, %f96, %f94;
	ld.shared.f32 	%f98, [%r7+112];
	ld.shared.f32 	%f99, [%r10+1792];
	fma.rn.f32 	%f100, %f98, %f99, %f97;
	ld.shared.f32 	%f101, [%r7+116];
	ld.shared.f32 	%f102, [%r10+1856];
	fma.rn.f32 	%f103, %f101, %f102, %f100;
	ld.shared.f32 	%f104, [%r7+120];
	ld.shared.f32 	%f105, [%r10+1920];
	fma.rn.f32 	%f106, %f104, %f105, %f103;
	ld.shared.f32 	%f107, [%r7+124];
	ld.shared.f32 	%f108, [%r10+1984];
	fma.rn.f32 	%f109, %f107, %f108, %f106;
	ld.shared.f32 	%f110, [%r7+128];
	ld.shared.f32 	%f111, [%r10+2048];
	fma.rn.f32 	%f112, %f110, %f111, %f109;
	ld.shared.f32 	%f113, [%r7+132];
	ld.shared.f32 	%f114, [%r10+2112];
	fma.rn.f32 	%f115, %f113, %f114, %f112;
	ld.shared.f32 	%f116, [%r7+136];
	ld.shared.f32 	%f117, [%r10+2176];
	fma.rn.f32 	%f118, %f116, %f117, %f115;
	ld.shared.f32 	%f119, [%r7+140];
	ld.shared.f32 	%f120, [%r10+2240];
	fma.rn.f32 	%f121, %f119, %f120, %f118;
	ld.shared.f32 	%f122, [%r7+144];
	ld.shared.f32 	%f123, [%r10+2304];
	fma.rn.f32 	%f124, %f122, %f123, %f121;
	ld.shared.f32 	%f125, [%r7+148];
	ld.shared.f32 	%f126, [%r10+2368];
	fma.rn.f32 	%f127, %f125, %f126, %f124;
	ld.shared.f32 	%f128, [%r7+152];
	ld.shared.f32 	%f129, [%r10+2432];
	fma.rn.f32 	%f130, %f128, %f129, %f127;
	ld.shared.f32 	%f131, [%r7+156];
	ld.shared.f32 	%f132, [%r10+2496];
	fma.rn.f32 	%f133, %f131, %f132, %f130;
	ld.shared.f32 	%f134, [%r7+160];
	ld.shared.f32 	%f135, [%r10+2560];
	fma.rn.f32 	%f136, %f134, %f135, %f133;
	ld.shared.f32 	%f137, [%r7+164];
	ld.shared.f32 	%f138, [%r10+2624];
	fma.rn.f32 	%f139, %f137, %f138, %f136;
	ld.shared.f32 	%f140, [%r7+168];
	ld.shared.f32 	%f141, [%r10+2688];
	fma.rn.f32 	%f142, %f140, %f141, %f139;
	ld.shared.f32 	%f143, [%r7+172];
	ld.shared.f32 	%f144, [%r10+2752];
	fma.rn.f32 	%f145, %f143, %f144, %f142;
	ld.shared.f32 	%f146, [%r7+176];
	ld.shared.f32 	%f147, [%r10+2816];
	fma.rn.f32 	%f148, %f146, %f147, %f145;
	ld.shared.f32 	%f149, [%r7+180];
	ld.shared.f32 	%f150, [%r10+2880];
	fma.rn.f32 	%f151, %f149, %f150, %f148;
	ld.shared.f32 	%f152, [%r7+184];
	ld.shared.f32 	%f153, [%r10+2944];
	fma.rn.f32 	%f154, %f152, %f153, %f151;
	ld.shared.f32 	%f155, [%r7+188];
	ld.shared.f32 	%f156, [%r10+3008];
	fma.rn.f32 	%f157, %f155, %f156, %f154;
	ld.shared.f32 	%f158, [%r7+192];
	ld.shared.f32 	%f159, [%r10+3072];
	fma.rn.f32 	%f160, %f158, %f159, %f157;
	ld.shared.f32 	%f161, [%r7+196];
	ld.shared.f32 	%f162, [%r10+3136];
	fma.rn.f32 	%f163, %f161, %f162, %f160;
	ld.shared.f32 	%f164, [%r7+200];
	ld.shared.f32 	%f165, [%r10+3200];
	fma.rn.f32 	%f166, %f164, %f165, %f163;
	ld.shared.f32 	%f167, [%r7+204];
	ld.shared.f32 	%f168, [%r10+3264];
	fma.rn.f32 	%f169, %f167, %f168, %f166;
	ld.shared.f32 	%f170, [%r7+208];
	ld.shared.f32 	%f171, [%r10+3328];
	fma.rn.f32 	%f172, %f170, %f171, %f169;
	ld.shared.f32 	%f173, [%r7+212];
	ld.shared.f32 	%f174, [%r10+3392];
	fma.rn.f32 	%f175, %f173, %f174, %f172;
	ld.shared.f32 	%f176, [%r7+216];
	ld.shared.f32 	%f177, [%r10+3456];
	fma.rn.f32 	%f178, %f176, %f177, %f175;
	ld.shared.f32 	%f179, [%r7+220];
	ld.shared.f32 	%f180, [%r10+3520];
	fma.rn.f32 	%f181, %f179, %f180, %f178;
	ld.shared.f32 	%f182, [%r7+224];
	ld.shared.f32 	%f183, [%r10+3584];
	fma.rn.f32 	%f184, %f182, %f183, %f181;
	ld.shared.f32 	%f185, [%r7+228];
	ld.shared.f32 	%f186, [%r10+3648];
	fma.rn.f32 	%f187, %f185, %f186, %f184;
	ld.shared.f32 	%f188, [%r7+232];
	ld.shared.f32 	%f189, [%r10+3712];
	fma.rn.f32 	%f190, %f188, %f189, %f187;
	ld.shared.f32 	%f191, [%r7+236];
	ld.shared.f32 	%f192, [%r10+3776];
	fma.rn.f32 	%f193, %f191, %f192, %f190;
	ld.shared.f32 	%f194, [%r7+240];
	ld.shared.f32 	%f195, [%r10+3840];
	fma.rn.f32 	%f196, %f194, %f195, %f193;
	ld.shared.f32 	%f197, [%r7+244];
	ld.shared.f32 	%f198, [%r10+3904];
	fma.rn.f32 	%f199, %f197, %f198, %f196;
	ld.shared.f32 	%f200, [%r7+248];
	ld.shared.f32 	%f201, [%r10+3968];
	fma.rn.f32 	%f202, %f200, %f201, %f199;
	ld.shared.f32 	%f203, [%r7+252];
	ld.shared.f32 	%f204, [%r10+4032];
	fma.rn.f32 	%f206, %f203, %f204, %f202;
	add.s32 	%r47, %r47, 1;
	setp.ne.s32 	%p2, %r47, 0;
	add.s32 	%r46, %r46, 64;
	add.s32 	%r45, %r45, %r14;
	@%p2 bra 	$L__BB3_2;
$L__BB3_3:
	cvta.to.global.u64 	%rd10, %rd5;
	add.s32 	%r43, %r4, %r6;
	mad.lo.s32 	%r44, %r21, %r5, %r43;
	mul.wide.s32 	%rd11, %r44, 4;
	add.s64 	%rd12, %rd10, %rd11;
	st.global.f32 	[%rd12], %f206;
	ret;

}
	// .globl	_Z24gemm_kernel_gemini_pro_2PfS_S_iii
.visible .entry _Z24gemm_kernel_gemini_pro_2PfS_S_iii(
	.param .u64 .ptr .align 1 _Z24gemm_kernel_gemini_pro_2PfS_S_iii_param_0,
	.param .u64 .ptr .align 1 _Z24gemm_kernel_gemini_pro_2PfS_S_iii_param_1,
	.param .u64 .ptr .align 1 _Z24gemm_kernel_gemini_pro_2PfS_S_iii_param_2,
	.param .u32 _Z24gemm_kernel_gemini_pro_2PfS_S_iii_param_3,
	.param .u32 _Z24gemm_kernel_gemini_pro_2PfS_S_iii_param_4,
	.param .u32 _Z24gemm_kernel_gemini_pro_2PfS_S_iii_param_5
)
{
	.reg .pred 	%p<59>;
	.reg .b32 	%r<176>;
	.reg .b32 	%f<255>;
	.reg .b64 	%rd<38>;
	// demoted variable
	.shared .align 4 .b8 _ZZ24gemm_kernel_gemini_pro_2PfS_S_iiiE4sm_a[4096];
	// demoted variable
	.shared .align 4 .b8 _ZZ24gemm_kernel_gemini_pro_2PfS_S_iiiE4sm_b[4096];
	ld.param.u64 	%rd4, [_Z24gemm_kernel_gemini_pro_2PfS_S_iii_param_0];
	ld.param.u64 	%rd5, [_Z24gemm_kernel_gemini_pro_2PfS_S_iii_param_1];
	ld.param.u32 	%r79, [_Z24gemm_kernel_gemini_pro_2PfS_S_iii_param_3];
	ld.param.u32 	%r80, [_Z24gemm_kernel_gemini_pro_2PfS_S_iii_param_4];
	ld.param.u32 	%r81, [_Z24gemm_kernel_gemini_pro_2PfS_S_iii_param_5];
	cvta.to.global.u64 	%rd1, %rd4;
	cvta.to.global.u64 	%rd2, %rd5;
	mov.u32 	%r82, %ctaid.y;
	shl.b32 	%r1, %r82, 4;
	mov.u32 	%r2, %tid.y;
	add.s32 	%r3, %r1, %r2;
	mov.u32 	%r83, %ctaid.x;
	shl.b32 	%r4, %r83, 4;
	mov.u32 	%r5, %tid.x;
	add.s32 	%r6, %r4, %r5;
	mov.u32 	%r7, %ntid.x;
	mad.lo.s32 	%r8, %r2, %r7, %r5;
	mov.u32 	%r9, %ntid.y;
	mul.lo.s32 	%r10, %r7, %r9;
	setp.lt.s32 	%p1, %r81, 1;
	mov.f32 	%f254, 0f00000000;
	@%p1 bra 	$L__BB4_46;
	div.u32 	%r85, 1024, %r10;
	max.u32 	%r86, %r85, 1;
	and.b32  	%r11, %r86, 3;
	and.b32  	%r12, %r86, 2044;
	neg.s32 	%r13, %r12;
	add.s32 	%r87, %r2, %r9;
	mad.lo.s32 	%r14, %r7, %r87, %r5;
	shl.b32 	%r15, %r10, 2;
	shl.b32 	%r88, %r9, 1;
	add.s32 	%r89, %r2, %r88;
	mad.lo.s32 	%r16, %r7, %r89, %r5;
	mad.lo.s32 	%r90, %r9, 3, %r2;
	mad.lo.s32 	%r17, %r7, %r90, %r5;
	mov.f32 	%f254, 0f00000000;
	mov.b32 	%r166, 0;
$L__BB4_2:
	setp.gt.u32 	%p2, %r10, 1024;
	@%p2 bra 	$L__BB4_45;
	setp.gt.u32 	%p3, %r10, 256;
	mov.b32 	%r167, 0;
	@%p3 bra 	$L__BB4_14;
	shl.b32 	%r92, %r8, 2;
	mov.u32 	%r93, _ZZ24gemm_kernel_gemini_pro_2PfS_S_iiiE4sm_a;
	add.s32 	%r169, %r93, %r92;
	mov.u32 	%r168, %r8;
	mov.u32 	%r170, %r17;
	mov.u32 	%r171, %r16;
	mov.u32 	%r172, %r14;
	mov.u32 	%r173, %r13;
$L__BB4_5:
	shr.u32 	%r94, %r168, 6;
	and.b32  	%r95, %r168, 63;
	add.s32 	%r37, %r94, %r1;
	add.s32 	%r38, %r95, %r166;
	setp.ge.s32 	%p4, %r37, %r79;
	setp.ge.s32 	%p5, %r38, %r81;
	mov.f32 	%f243, 0f00000000;
	or.pred  	%p6, %p4, %p5;
	@%p6 bra 	$L__BB4_7;
	mad.lo.s32 	%r96, %r37, %r81, %r38;
	mul.wide.u32 	%rd6, %r96, 4;
	add.s64 	%rd7, %rd1, %rd6;
	ld.global.f32 	%f243, [%rd7];
$L__BB4_7:
	st.shared.f32 	[%r169], %f243;
	shr.u32 	%r97, %r172, 6;
	and.b32  	%r98, %r172, 63;
	add.s32 	%r39, %r97, %r1;
	add.s32 	%r40, %r98, %r166;
	setp.ge.s32 	%p7, %r39, %r79;
	setp.ge.s32 	%p8, %r40, %r81;
	mov.f32 	%f244, 0f00000000;
	or.pred  	%p9, %p7, %p8;
	@%p9 bra 	$L__BB4_9;
	mad.lo.s32 	%r99, %r39, %r81, %r40;
	mul.wide.u32 	%rd8, %r99, 4;
	add.s64 	%rd9, %rd1, %rd8;
	ld.global.f32 	%f244, [%rd9];
$L__BB4_9:
	add.s32 	%r100, %r169, %r15;
	st.shared.f32 	[%r100], %f244;
	shr.u32 	%r101, %r171, 6;
	and.b32  	%r102, %r171, 63;
	add.s32 	%r41, %r101, %r1;
	add.s32 	%r42, %r102, %r166;
	setp.ge.s32 	%p10, %r41, %r79;
	setp.ge.s32 	%p11, %r42, %r81;
	mov.f32 	%f245, 0f00000000;
	or.pred  	%p12, %p10, %p11;
	@%p12 bra 	$L__BB4_11;
	mad.lo.s32 	%r103, %r41, %r81, %r42;
	mul.wide.u32 	%rd10, %r103, 4;
	add.s64 	%rd11, %rd1, %rd10;
	ld.global.f32 	%f245, [%rd11];
$L__BB4_11:
	shl.b32 	%r104, %r10, 3;
	add.s32 	%r105, %r169, %r104;
	st.shared.f32 	[%r105], %f245;
	shr.u32 	%r106, %r170, 6;
	and.b32  	%r107, %r170, 63;
	add.s32 	%r43, %r106, %r1;
	add.s32 	%r44, %r107, %r166;
	setp.ge.s32 	%p13, %r43, %r79;
	setp.ge.s32 	%p14, %r44, %r81;
	mov.f32 	%f246, 0f00000000;
	or.pred  	%p15, %p13, %p14;
	@%p15 bra 	$L__BB4_13;
	mad.lo.s32 	%r108, %r43, %r81, %r44;
	mul.wide.u32 	%rd12, %r108, 4;
	add.s64 	%rd13, %rd1, %rd12;
	ld.global.f32 	%f246, [%rd13];
$L__BB4_13:
	mad.lo.s32 	%r109, %r10, 12, %r169;
	st.shared.f32 	[%r109], %f246;
	add.s32 	%r173, %r173, 4;
	add.s32 	%r172, %r172, %r15;
	add.s32 	%r171, %r171, %r15;
	add.s32 	%r170, %r170, %r15;
	shl.b32 	%r110, %r10, 4;
	add.s32 	%r169, %r169, %r110;
	add.s32 	%r168, %r168, %r15;
	setp.eq.s32 	%p16, %r173, 0;
	mov.u32 	%r167, %r12;
	@%p16 bra 	$L__BB4_14;
	bra.uni 	$L__BB4_5;
$L__BB4_14:
	setp.eq.s32 	%p17, %r11, 0;
	@%p17 bra 	$L__BB4_24;
	mad.lo.s32 	%r21, %r167, %r10, %r8;
	shr.u32 	%r112, %r21, 6;
	and.b32  	%r113, %r21, 63;
	add.s32 	%r22, %r112, %r1;
	add.s32 	%r23, %r113, %r166;
	setp.ge.s32 	%p18, %r22, %r79;
	setp.ge.s32 	%p19, %r23, %r81;
	mov.f32 	%f240, 0f00000000;
	or.pred  	%p20, %p18, %p19;
	@%p20 bra 	$L__BB4_17;
	mad.lo.s32 	%r114, %r22, %r81, %r23;
	mul.wide.u32 	%rd14, %r114, 4;
	add.s64 	%rd15, %rd1, %rd14;
	ld.global.f32 	%f240, [%rd15];
$L__BB4_17:
	setp.eq.s32 	%p21, %r11, 1;
	shl.b32 	%r115, %r21, 2;
	mov.u32 	%r116, _ZZ24gemm_kernel_gemini_pro_2PfS_S_iiiE4sm_a;
	add.s32 	%r24, %r116, %r115;
	st.shared.f32 	[%r24], %f240;
	@%p21 bra 	$L__BB4_24;
	add.s32 	%r25, %r21, %r10;
	shr.u32 	%r117, %r25, 6;
	and.b32  	%r118, %r25, 63;
	add.s32 	%r26, %r117, %r1;
	add.s32 	%r27, %r118, %r166;
	setp.ge.s32 	%p22, %r26, %r79;
	setp.ge.s32 	%p23, %r27, %r81;
	mov.f32 	%f241, 0f00000000;
	or.pred  	%p24, %p22, %p23;
	@%p24 bra 	$L__BB4_20;
	mad.lo.s32 	%r119, %r26, %r81, %r27;
	mul.wide.u32 	%rd16, %r119, 4;
	add.s64 	%rd17, %rd1, %rd16;
	ld.global.f32 	%f241, [%rd17];
$L__BB4_20:
	setp.eq.s32 	%p25, %r11, 2;
	add.s32 	%r28, %r24, %r15;
	st.shared.f32 	[%r28], %f241;
	@%p25 bra 	$L__BB4_24;
	add.s32 	%r120, %r25, %r10;
	shr.u32 	%r121, %r120, 6;
	and.b32  	%r122, %r120, 63;
	add.s32 	%r29, %r121, %r1;
	add.s32 	%r30, %r122, %r166;
	setp.ge.s32 	%p26, %r29, %r79;
	setp.ge.s32 	%p27, %r30, %r81;
	mov.f32 	%f242, 0f00000000;
	or.pred  	%p28, %p26, %p27;
	@%p28 bra 	$L__BB4_23;
	mad.lo.s32 	%r123, %r29, %r81, %r30;
	mul.wide.u32 	%rd18, %r123, 4;
	add.s64 	%rd19, %rd1, %rd18;
	ld.global.f32 	%f242, [%rd19];
$L__BB4_23:
	add.s32 	%r124, %r28, %r15;
	st.shared.f32 	[%r124], %f242;
$L__BB4_24:
	setp.gt.u32 	%p29, %r10, 256;
	mov.b32 	%r175, 0;
	@%p29 bra 	$L__BB4_35;
	mov.b32 	%r174, 0;
$L__BB4_26:
	mad.lo.s32 	%r52, %r174, %r10, %r8;
	shr.u32 	%r127, %r52, 4;
	and.b32  	%r128, %r52, 15;
	add.s32 	%r53, %r127, %r166;
	add.s32 	%r54, %r128, %r4;
	setp.ge.s32 	%p30, %r53, %r81;
	setp.ge.s32 	%p31, %r54, %r80;
	mov.f32 	%f247, 0f00000000;
	or.pred  	%p32, %p30, %p31;
	@%p32 bra 	$L__BB4_28;
	mad.lo.s32 	%r129, %r53, %r80, %r54;
	mul.wide.s32 	%rd20, %r129, 4;
	add.s64 	%rd21, %rd2, %rd20;
	ld.global.f32 	%f247, [%rd21];
$L__BB4_28:
	shl.b32 	%r130, %r52, 2;
	mov.u32 	%r131, _ZZ24gemm_kernel_gemini_pro_2PfS_S_iiiE4sm_b;
	add.s32 	%r55, %r131, %r130;
	st.shared.f32 	[%r55], %f247;
	add.s32 	%r56, %r52, %r10;
	shr.u32 	%r132, %r56, 4;
	and.b32  	%r133, %r56, 15;
	add.s32 	%r57, %r132, %r166;
	add.s32 	%r58, %r133, %r4;
	setp.ge.s32 	%p33, %r57, %r81;
	setp.ge.s32 	%p34, %r58, %r80;
	mov.f32 	%f248, 0f00000000;
	or.pred  	%p35, %p33, %p34;
	@%p35 bra 	$L__BB4_30;
	mad.lo.s32 	%r134, %r57, %r80, %r58;
	mul.wide.s32 	%rd22, %r134, 4;
	add.s64 	%rd23, %rd2, %rd22;
	ld.global.f32 	%f248, [%rd23];
$L__BB4_30:
	add.s32 	%r59, %r55, %r15;
	st.shared.f32 	[%r59], %f248;
	add.s32 	%r60, %r56, %r10;
	shr.u32 	%r135, %r60, 4;
	and.b32  	%r136, %r60, 15;
	add.s32 	%r61, %r135, %r166;
	add.s32 	%r62, %r136, %r4;
	setp.ge.s32 	%p36, %r61, %r81;
	setp.ge.s32 	%p37, %r62, %r80;
	mov.f32 	%f249, 0f00000000;
	or.pred  	%p38, %p36, %p37;
	@%p38 bra 	$L__BB4_32;
	mad.lo.s32 	%r137, %r61, %r80, %r62;
	mul.wide.s32 	%rd24, %r137, 4;
	add.s64 	%rd25, %rd2, %rd24;
	ld.global.f32 	%f249, [%rd25];
$L__BB4_32:
	add.s32 	%r63, %r59, %r15;
	st.shared.f32 	[%r63], %f249;
	add.s32 	%r138, %r60, %r10;
	shr.u32 	%r139, %r138, 4;
	and.b32  	%r140, %r138, 15;
	add.s32 	%r64, %r139, %r166;
	add.s32 	%r65, %r140, %r4;
	setp.ge.s32 	%p39, %r64, %r81;
	setp.ge.s32 	%p40, %r65, %r80;
	mov.f32 	%f250, 0f00000000;
	or.pred  	%p41, %p39, %p40;
	@%p41 bra 	$L__BB4_34;
	mad.lo.s32 	%r141, %r64, %r80, %r65;
	mul.wide.s32 	%rd26, %r141, 4;
	add.s64 	%rd27, %rd2, %rd26;
	ld.global.f32 	%f250, [%rd27];
$L__BB4_34:
	add.s32 	%r142, %r63, %r15;
	st.shared.f32 	[%r142], %f250;
	add.s32 	%r174, %r174, 4;
	setp.ne.s32 	%p42, %r174, %r12;
	mov.u32 	%r175, %r12;
	@%p42 bra 	$L__BB4_26;
$L__BB4_35:
	setp.eq.s32 	%p43, %r11, 0;
	@%p43 bra 	$L__BB4_45;
	mad.lo.s32 	%r68, %r175, %r10, %r8;
	shr.u32 	%r144, %r68, 4;
	and.b32  	%r145, %r68, 15;
	add.s32 	%r69, %r144, %r166;
	add.s32 	%r70, %r145, %r4;
	setp.ge.s32 	%p44, %r69, %r81;
	setp.ge.s32 	%p45, %r70, %r80;
	mov.f32 	%f251, 0f00000000;
	or.pred  	%p46, %p44, %p45;
	@%p46 bra 	$L__BB4_38;
	mad.lo.s32 	%r146, %r69, %r80, %r70;
	mul.wide.s32 	%rd28, %r146, 4;
	add.s64 	%rd29, %rd2, %rd28;
	ld.global.f32 	%f251, [%rd29];
$L__BB4_38:
	setp.eq.s32 	%p47, %r11, 1;
	shl.b32 	%r147, %r68, 2;
	mov.u32 	%r148, _ZZ24gemm_kernel_gemini_pro_2PfS_S_iiiE4sm_b;
	add.s32 	%r71, %r148, %r147;
	st.shared.f32 	[%r71], %f251;
	@%p47 bra 	$L__BB4_45;
	add.s32 	%r72, %r68, %r10;
	shr.u32 	%r149, %r72, 4;
	and.b32  	%r150, %r72, 15;
	add.s32 	%r73, %r149, %r166;
	add.s32 	%r74, %r150, %r4;
	setp.ge.s32 	%p48, %r73, %r81;
	setp.ge.s32 	%p49, %r74, %r80;
	mov.f32 	%f252, 0f00000000;
	or.pred  	%p50, %p48, %p49;
	@%p50 bra 	$L__BB4_41;
	mad.lo.s32 	%r151, %r73, %r80, %r74;
	mul.wide.s32 	%rd30, %r151, 4;
	add.s64 	%rd31, %rd2, %rd30;
	ld.global.f32 	%f252, [%rd31];
$L__BB4_41:
	setp.eq.s32 	%p51, %r11, 2;
	add.s32 	%r75, %r71, %r15;
	st.shared.f32 	[%r75], %f252;
	@%p51 bra 	$L__BB4_45;
	add.s32 	%r152, %r72, %r10;
	shr.u32 	%r153, %r152, 4;
	and.b32  	%r154, %r152, 15;
	add.s32 	%r76, %r153, %r166;
	add.s32 	%r77, %r154, %r4;
	setp.ge.s32 	%p52, %r76, %r81;
	setp.ge.s32 	%p53, %r77, %r80;
	mov.f32 	%f253, 0f00000000;
	or.pred  	%p54, %p52, %p53;
	@%p54 bra 	$L__BB4_44;
	mad.lo.s32 	%r155, %r76, %r80, %r77;
	mul.wide.s32 	%rd32, %r155, 4;
	add.s64 	%rd33, %rd2, %rd32;
	ld.global.f32 	%f253, [%rd33];
$L__BB4_44:
	add.s32 	%r156, %r75, %r15;
	st.shared.f32 	[%r156], %f253;
$L__BB4_45:
	bar.sync 	0;
	mov.u32 	%r157, %tid.y;
	shl.b32 	%r158, %r157, 8;
	mov.u32 	%r159, _ZZ24gemm_kernel_gemini_pro_2PfS_S_iiiE4sm_a;
	add.s32 	%r160, %r159, %r158;
	ld.shared.f32 	%f48, [%r160];
	mov.u32 	%r161, %tid.x;
	shl.b32 	%r162, %r161, 2;
	mov.u32 	%r163, _ZZ24gemm_kernel_gemini_pro_2PfS_S_iiiE4sm_b;
	add.s32 	%r164, %r163, %r162;
	ld.shared.f32 	%f49, [%r164];
	fma.rn.f32 	%f50, %f48, %f49, %f254;
	ld.shared.f32 	%f51, [%r160+4];
	ld.shared.f32 	%f52, [%r164+64];
	fma.rn.f32 	%f53, %f51, %f52, %f50;
	ld.shared.f32 	%f54, [%r160+8];
	ld.shared.f32 	%f55, [%r164+128];
	fma.rn.f32 	%f56, %f54, %f55, %f53;
	ld.shared.f32 	%f57, [%r160+12];
	ld.shared.f32 	%f58, [%r164+192];
	fma.rn.f32 	%f59, %f57, %f58, %f56;
	ld.shared.f32 	%f60, [%r160+16];
	ld.shared.f32 	%f61, [%r164+256];
	fma.rn.f32 	%f62, %f60, %f61, %f59;
	ld.shared.f32 	%f63, [%r160+20];
	ld.shared.f32 	%f64, [%r164+320];
	fma.rn.f32 	%f65, %f63, %f64, %f62;
	ld.shared.f32 	%f66, [%r160+24];
	ld.shared.f32 	%f67, [%r164+384];
	fma.rn.f32 	%f68, %f66, %f67, %f65;
	ld.shared.f32 	%f69, [%r160+28];
	ld.shared.f32 	%f70, [%r164+448];
	fma.rn.f32 	%f71, %f69, %f70, %f68;
	ld.shared.f32 	%f72, [%r160+32];
	ld.shared.f32 	%f73, [%r164+512];
	fma.rn.f32 	%f74, %f72, %f73, %f71;
	ld.shared.f32 	%f75, [%r160+36];
	ld.shared.f32 	%f76, [%r164+576];
	fma.rn.f32 	%f77, %f75, %f76, %f74;
	ld.shared.f32 	%f78, [%r160+40];
	ld.shared.f32 	%f79, [%r164+640];
	fma.rn.f32 	%f80, %f78, %f79, %f77;
	ld.shared.f32 	%f81, [%r160+44];
	ld.shared.f32 	%f82, [%r164+704];
	fma.rn.f32 	%f83, %f81, %f82, %f80;
	ld.shared.f32 	%f84, [%r160+48];
	ld.shared.f32 	%f85, [%r164+768];
	fma.rn.f32 	%f86, %f84, %f85, %f83;
	ld.shared.f32 	%f87, [%r160+52];
	ld.shared.f32 	%f88, [%r164+832];
	fma.rn.f32 	%f89, %f87, %f88, %f86;
	ld.shared.f32 	%f90, [%r160+56];
	ld.shared.f32 	%f91, [%r164+896];
	fma.rn.f32 	%f92, %f90, %f91, %f89;
	ld.shared.f32 	%f93, [%r160+60];
	ld.shared.f32 	%f94, [%r164+960];
	fma.rn.f32 	%f95, %f93, %f94, %f92;
	ld.shared.f32 	%f96, [%r160+64];
	ld.shared.f32 	%f97, [%r164+1024];
	fma.rn.f32 	%f98, %f96, %f97, %f95;
	ld.shared.f32 	%f99, [%r160+68];
	ld.shared.f32 	%f100, [%r164+1088];
	fma.rn.f32 	%f101, %f99, %f100, %f98;
	ld.shared.f32 	%f102, [%r160+72];
	ld.shared.f32 	%f103, [%r164+1152];
	fma.rn.f32 	%f104, %f102, %f103, %f101;
	ld.shared.f32 	%f105, [%r160+76];
	ld.shared.f32 	%f106, [%r164+1216];
	fma.rn.f32 	%f107, %f105, %f106, %f104;
	ld.shared.f32 	%f108, [%r160+80];
	ld.shared.f32 	%f109, [%r164+1280];
	fma.rn.f32 	%f110, %f108, %f109, %f107;
	ld.shared.f32 	%f111, [%r160+84];
	ld.shared.f32 	%f112, [%r164+1344];
	fma.rn.f32 	%f113, %f111, %f112, %f110;
	ld.shared.f32 	%f114, [%r160+88];
	ld.shared.f32 	%f115, [%r164+1408];
	fma.rn.f32 	%f116, %f114, %f115, %f113;
	ld.shared.f32 	%f117, [%r160+92];
	ld.shared.f32 	%f118, [%r164+1472];
	fma.rn.f32 	%f119, %f117, %f118, %f116;
	ld.shared.f32 	%f120, [%r160+96];
	ld.shared.f32 	%f121, [%r164+1536];
	fma.rn.f32 	%f122, %f120, %f121, %f119;
	ld.shared.f32 	%f123, [%r160+100];
	ld.shared.f32 	%f124, [%r164+1600];
	fma.rn.f32 	%f125, %f123, %f124, %f122;
	ld.shared.f32 	%f126, [%r160+104];
	ld.shared.f32 	%f127, [%r164+1664];
	fma.rn.f32 	%f128, %f126, %f127, %f125;
	ld.shared.f32 	%f129, [%r160+108];
	ld.shared.f32 	%f130, [%r164+1728];
	fma.rn.f32 	%f131, %f129, %f130, %f128;
	ld.shared.f32 	%f132, [%r160+112];
	ld.shared.f32 	%f133, [%r164+1792];
	fma.rn.f32 	%f134, %f132, %f133, %f131;
	ld.shared.f32 	%f135, [%r160+116];
	ld.shared.f32 	%f136, [%r164+1856];
	fma.rn.f32 	%f137, %f135, %f136, %f134;
	ld.shared.f32 	%f138, [%r160+120];
	ld.shared.f32 	%f139, [%r164+1920];
	fma.rn.f32 	%f140, %f138, %f139, %f137;
	ld.shared.f32 	%f141, [%r160+124];
	ld.shared.f32 	%f142, [%r164+1984];
	fma.rn.f32 	%f143, %f141, %f142, %f140;
	ld.shared.f32 	%f144, [%r160+128];
	ld.shared.f32 	%f145, [%r164+2048];
	fma.rn.f32 	%f146, %f144, %f145, %f143;
	ld.shared.f32 	%f147, [%r160+132];
	ld.shared.f32 	%f148, [%r164+2112];
	fma.rn.f32 	%f149, %f147, %f148, %f146;
	ld.shared.f32 	%f150, [%r160+136];
	ld.shared.f32 	%f151, [%r164+2176];
	fma.rn.f32 	%f152, %f150, %f151, %f149;
	ld.shared.f32 	%f153, [%r160+140];
	ld.shared.f32 	%f154, [%r164+2240];
	fma.rn.f32 	%f155, %f153, %f154, %f152;
	ld.shared.f32 	%f156, [%r160+144];
	ld.shared.f32 	%f157, [%r164+2304];
	fma.rn.f32 	%f158, %f156, %f157, %f155;
	ld.shared.f32 	%f159, [%r160+148];
	ld.shared.f32 	%f160, [%r164+2368];
	fma.rn.f32 	%f161, %f159, %f160, %f158;
	ld.shared.f32 	%f162, [%r160+152];
	ld.shared.f32 	%f163, [%r164+2432];
	fma.rn.f32 	%f164, %f162, %f163, %f161;
	ld.shared.f32 	%f165, [%r160+156];
	ld.shared.f32 	%f166, [%r164+2496];
	fma.rn.f32 	%f167, %f165, %f166, %f164;
	ld.shared.f32 	%f168, [%r160+160];
	ld.shared.f32 	%f169, [%r164+2560];
	fma.rn.f32 	%f170, %f168, %f169, %f167;
	ld.shared.f32 	%f171, [%r160+164];
	ld.shared.f32 	%f172, [%r164+2624];
	fma.rn.f32 	%f173, %f171, %f172, %f170;
	ld.shared.f32 	%f174, [%r160+168];
	ld.shared.f32 	%f175, [%r164+2688];
	fma.rn.f32 	%f176, %f174, %f175, %f173;
	ld.shared.f32 	%f177, [%r160+172];
	ld.shared.f32 	%f178, [%r164+2752];
	fma.rn.f32 	%f179, %f177, %f178, %f176;
	ld.shared.f32 	%f180, [%r160+176];
	ld.shared.f32 	%f181, [%r164+2816];
	fma.rn.f32 	%f182, %f180, %f181, %f179;
	ld.shared.f32 	%f183, [%r160+180];
	ld.shared.f32 	%f184, [%r164+2880];
	fma.rn.f32 	%f185, %f183, %f184, %f182;
	ld.shared.f32 	%f186, [%r160+184];
	ld.shared.f32 	%f187, [%r164+2944];
	fma.rn.f32 	%f188, %f186, %f187, %f185;
	ld.shared.f32 	%f189, [%r160+188];
	ld.shared.f32 	%f190, [%r164+3008];
	fma.rn.f32 	%f191, %f189, %f190, %f188;
	ld.shared.f32 	%f192, [%r160+192];
	ld.shared.f32 	%f193, [%r164+3072];
	fma.rn.f32 	%f194, %f192, %f193, %f191;
	ld.shared.f32 	%f195, [%r160+196];
	ld.shared.f32 	%f196, [%r164+3136];
	fma.rn.f32 	%f197, %f195, %f196, %f194;
	ld.shared.f32 	%f198, [%r160+200];
	ld.shared.f32 	%f199, [%r164+3200];
	fma.rn.f32 	%f200, %f198, %f199, %f197;
	ld.shared.f32 	%f201, [%r160+204];
	ld.shared.f32 	%f202, [%r164+3264];
	fma.rn.f32 	%f203, %f201, %f202, %f200;
	ld.shared.f32 	%f204, [%r160+208];
	ld.shared.f32 	%f205, [%r164+3328];
	fma.rn.f32 	%f206, %f204, %f205, %f203;
	ld.shared.f32 	%f207, [%r160+212];
	ld.shared.f32 	%f208, [%r164+3392];
	fma.rn.f32 	%f209, %f207, %f208, %f206;
	ld.shared.f32 	%f210, [%r160+216];
	ld.shared.f32 	%f211, [%r164+3456];
	fma.rn.f32 	%f212, %f210, %f211, %f209;
	ld.shared.f32 	%f213, [%r160+220];
	ld.shared.f32 	%f214, [%r164+3520];
	fma.rn.f32 	%f215, %f213, %f214, %f212;
	ld.shared.f32 	%f216, [%r160+224];
	ld.shared.f32 	%f217, [%r164+3584];
	fma.rn.f32 	%f218, %f216, %f217, %f215;
	ld.shared.f32 	%f219, [%r160+228];
	ld.shared.f32 	%f220, [%r164+3648];
	fma.rn.f32 	%f221, %f219, %f220, %f218;
	ld.shared.f32 	%f222, [%r160+232];
	ld.shared.f32 	%f223, [%r164+3712];
	fma.rn.f32 	%f224, %f222, %f223, %f221;
	ld.shared.f32 	%f225, [%r160+236];
	ld.shared.f32 	%f226, [%r164+3776];
	fma.rn.f32 	%f227, %f225, %f226, %f224;
	ld.shared.f32 	%f228, [%r160+240];
	ld.shared.f32 	%f229, [%r164+3840];
	fma.rn.f32 	%f230, %f228, %f229, %f227;
	ld.shared.f32 	%f231, [%r160+244];
	ld.shared.f32 	%f232, [%r164+3904];
	fma.rn.f32 	%f233, %f231, %f232, %f230;
	ld.shared.f32 	%f234, [%r160+248];
	ld.shared.f32 	%f235, [%r164+3968];
	fma.rn.f32 	%f236, %f234, %f235, %f233;
	ld.shared.f32 	%f237, [%r160+252];
	ld.shared.f32 	%f238, [%r164+4032];
	fma.rn.f32 	%f254, %f237, %f238, %f236;
	bar.sync 	0;
	add.s32 	%r166, %r166, 64;
	setp.lt.s32 	%p55, %r166, %r81;
	@%p55 bra 	$L__BB4_2;
$L__BB4_46:
	setp.ge.s32 	%p56, %r3, %r79;
	setp.ge.s32 	%p57, %r6, %r80;
	or.pred  	%p58, %p56, %p57;
	@%p58 bra 	$L__BB4_48;
	ld.param.u64 	%rd37, [_Z24gemm_kernel_gemini_pro_2PfS_S_iii_param_2];
	mad.lo.s32 	%r165, %r80, %r3, %r6;
	cvta.to.global.u64 	%rd34, %rd37;
	mul.wide.s32 	%rd35, %r165, 4;
	add.s64 	%rd36, %rd34, %rd35;
	st.global.f32 	[%rd36], %f254;
$L__BB4_48:
	ret;

}
	// .globl	_Z24gemm_gemini_float4_fixedPfS_S_iii
.visible .entry _Z24gemm_gemini_float4_fixedPfS_S_iii(
	.param .u64 .ptr .align 1 _Z24gemm_gemini_float4_fixedPfS_S_iii_param_0,
	.param .u64 .ptr .align 1 _Z24gemm_gemini_float4_fixedPfS_S_iii_param_1,
	.param .u64 .ptr .align 1 _Z24gemm_gemini_float4_fixedPfS_S_iii_param_2,
	.param .u32 _Z24gemm_gemini_float4_fixedPfS_S_iii_param_3,
	.param .u32 _Z24gemm_gemini_float4_fixedPfS_S_iii_param_4,
	.param .u32 _Z24gemm_gemini_float4_fixedPfS_S_iii_param_5
)
{
	.reg .pred 	%p<29>;
	.reg .b32 	%r<98>;
	.reg .b32 	%f<215>;
	.reg .b64 	%rd<17>;
	// demoted variable
	.shared .align 4 .b8 _ZZ24gemm_gemini_float4_fixedPfS_S_iiiE4sm_a[4096];
	// demoted variable
	.shared .align 4 .b8 _ZZ24gemm_gemini_float4_fixedPfS_S_iiiE4sm_b[4096];
	ld.param.u64 	%rd4, [_Z24gemm_gemini_float4_fixedPfS_S_iii_param_0];
	ld.param.u64 	%rd5, [_Z24gemm_gemini_float4_fixedPfS_S_iii_param_1];
	ld.param.u64 	%rd3, [_Z24gemm_gemini_float4_fixedPfS_S_iii_param_2];
	ld.param.u32 	%r43, [_Z24gemm_gemini_float4_fixedPfS_S_iii_param_3];
	ld.param.u32 	%r44, [_Z24gemm_gemini_float4_fixedPfS_S_iii_param_4];
	ld.param.u32 	%r45, [_Z24gemm_gemini_float4_fixedPfS_S_iii_param_5];
	cvta.to.global.u64 	%rd1, %rd4;
	cvta.to.global.u64 	%rd2, %rd5;
	mov.u32 	%r46, %ctaid.y;
	shl.b32 	%r1, %r46, 4;
	mov.u32 	%r2, %tid.y;
	add.s32 	%r3, %r1, %r2;
	mov.u32 	%r47, %ctaid.x;
	shl.b32 	%r4, %r47, 4;
	mov.u32 	%r5, %tid.x;
	add.s32 	%r6, %r4, %r5;
	mov.u32 	%r48, %ntid.x;
	mad.lo.s32 	%r7, %r2, %r48, %r5;
	mov.u32 	%r49, %ntid.y;
	mul.lo.s32 	%r8, %r48, %r49;
	setp.lt.s32 	%p1, %r45, 1;
	mov.f32 	%f214, 0f00000000;
	@%p1 bra 	$L__BB5_20;
	div.u32 	%r51, 256, %r8;
	shl.b32 	%r52, %r2, 8;
	mov.u32 	%r53, _ZZ24gemm_gemini_float4_fixedPfS_S_iiiE4sm_a;
	add.s32 	%r9, %r53, %r52;
	max.u32 	%r10, %r51, 1;
	shl.b32 	%r54, %r5, 2;
	mov.u32 	%r55, _ZZ24gemm_gemini_float4_fixedPfS_S_iiiE4sm_b;
	add.s32 	%r11, %r55, %r54;
	mov.f32 	%f214, 0f00000000;
	mov.b32 	%r89, 0;
$L__BB5_2:
	setp.gt.u32 	%p2, %r8, 256;
	@%p2 bra 	$L__BB5_19;
	mov.b32 	%r90, 0;
$L__BB5_4:
	mad.lo.s32 	%r14, %r90, %r8, %r7;
	shl.b32 	%r94, %r14, 2;
	setp.gt.u32 	%p3, %r14, 255;
	@%p3 bra 	$L__BB5_10;
	shr.u32 	%r57, %r14, 4;
	and.b32  	%r16, %r94, 60;
	add.s32 	%r17, %r57, %r1;
	add.s32 	%r91, %r16, %r89;
	setp.lt.s32 	%p4, %r17, %r43;
	add.s32 	%r58, %r91, 3;
	setp.lt.s32 	%p5, %r58, %r45;
	and.pred  	%p6, %p4, %p5;
	@%p6 bra 	$L__BB5_23;
	shl.b32 	%r60, %r14, 4;
	mov.u32 	%r61, _ZZ24gemm_gemini_float4_fixedPfS_S_iiiE4sm_a;
	add.s32 	%r93, %r61, %r60;
	mad.lo.s32 	%r62, %r17, %r45, %r89;
	add.s32 	%r92, %r62, %r16;
	mov.b32 	%r95, 0;
$L__BB5_7:
	setp.ge.s32 	%p7, %r17, %r43;
	setp.ge.s32 	%p8, %r91, %r45;
	mov.f32 	%f212, 0f00000000;
	or.pred  	%p9, %p7, %p8;
	@%p9 bra 	$L__BB5_9;
	mul.wide.u32 	%rd6, %r92, 4;
	add.s64 	%rd7, %rd1, %rd6;
	ld.global.f32 	%f212, [%rd7];
$L__BB5_9:
	st.shared.f32 	[%r93], %f212;
	add.s32 	%r26, %r95, 1;
	setp.lt.u32 	%p10, %r95, 3;
	setp.lt.u32 	%p11, %r94, 1023;
	and.pred  	%p12, %p10, %p11;
	add.s32 	%r94, %r94, 1;
	add.s32 	%r93, %r93, 4;
	add.s32 	%r92, %r92, 1;
	add.s32 	%r91, %r91, 1;
	mov.u32 	%r95, %r26;
	@%p12 bra 	$L__BB5_7;
$L__BB5_10:
	add.s32 	%r90, %r90, 1;
	setp.ne.s32 	%p13, %r90, %r10;
	@%p13 bra 	$L__BB5_4;
	mov.b32 	%r96, 0;
$L__BB5_12:
	mad.lo.s32 	%r33, %r96, %r8, %r7;
	shl.b32 	%r34, %r33, 2;
	setp.gt.u32 	%p14, %r33, 255;
	@%p14 bra 	$L__BB5_18;
	shr.u32 	%r69, %r33, 2;
	and.b32  	%r71, %r34, 12;
	add.s32 	%r35, %r69, %r89;
	add.s32 	%r36, %r71, %r4;
	setp.lt.s32 	%p15, %r35, %r45;
	add.s32 	%r72, %r36, 3;
	setp.lt.s32 	%p16, %r72, %r44;
	and.pred  	%p17, %p15, %p16;
	@%p17 bra 	$L__BB5_24;
	mul.lo.s32 	%r37, %r35, %r44;
	mov.b32 	%r97, 0;
$L__BB5_15:
	setp.ge.s32 	%p18, %r35, %r45;
	add.s32 	%r39, %r97, %r36;
	setp.ge.s32 	%p19, %r39, %r44;
	mov.f32 	%f213, 0f00000000;
	or.pred  	%p20, %p18, %p19;
	@%p20 bra 	$L__BB5_17;
	add.s32 	%r74, %r39, %r37;
	mul.wide.s32 	%rd10, %r74, 4;
	add.s64 	%rd11, %rd2, %rd10;
	ld.global.f32 	%f213, [%rd11];
$L__BB5_17:
	add.s32 	%r76, %r97, %r34;
	shl.b32 	%r77, %r76, 2;
	add.s32 	%r79, %r55, %r77;
	st.shared.f32 	[%r79], %f213;
	add.s32 	%r40, %r97, 1;
	setp.lt.u32 	%p21, %r97, 3;
	setp.lt.u32 	%p22, %r76, 1023;
	and.pred  	%p23, %p21, %p22;
	mov.u32 	%r97, %r40;
	@%p23 bra 	$L__BB5_15;
$L__BB5_18:
	add.s32 	%r96, %r96, 1;
	setp.ne.s32 	%p24, %r96, %r10;
	@%p24 bra 	$L__BB5_12;
$L__BB5_19:
	bar.sync 	0;
	ld.shared.f32 	%f20, [%r9];
	ld.shared.f32 	%f21, [%r11];
	fma.rn.f32 	%f22, %f20, %f21, %f214;
	ld.shared.f32 	%f23, [%r9+4];
	ld.shared.f32 	%f24, [%r11+64];
	fma.rn.f32 	%f25, %f23, %f24, %f22;
	ld.shared.f32 	%f26, [%r9+8];
	ld.shared.f32 	%f27, [%r11+128];
	fma.rn.f32 	%f28, %f26, %f27, %f25;
	ld.shared.f32 	%f29, [%r9+12];
	ld.shared.f32 	%f30, [%r11+192];
	fma.rn.f32 	%f31, %f29, %f30, %f28;
	ld.shared.f32 	%f32, [%r9+16];
	ld.shared.f32 	%f33, [%r11+256];
	fma.rn.f32 	%f34, %f32, %f33, %f31;
	ld.shared.f32 	%f35, [%r9+20];
	ld.shared.f32 	%f36, [%r11+320];
	fma.rn.f32 	%f37, %f35, %f36, %f34;
	ld.shared.f32 	%f38, [%r9+24];
	ld.shared.f32 	%f39, [%r11+384];
	fma.rn.f32 	%f40, %f38, %f39, %f37;
	ld.shared.f32 	%f41, [%r9+28];
	ld.shared.f32 	%f42, [%r11+448];
	fma.rn.f32 	%f43, %f41, %f42, %f40;
	ld.shared.f32 	%f44, [%r9+32];
	ld.shared.f32 	%f45, [%r11+512];
	fma.rn.f32 	%f46, %f44, %f45, %f43;
	ld.shared.f32 	%f47, [%r9+36];
	ld.shared.f32 	%f48, [%r11+576];
	fma.rn.f32 	%f49, %f47, %f48, %f46;
	ld.shared.f32 	%f50, [%r9+40];
	ld.shared.f32 	%f51, [%r11+640];
	fma.rn.f32 	%f52, %f50, %f51, %f49;
	ld.shared.f32 	%f53, [%r9+44];
	ld.shared.f32 	%f54, [%r11+704];
	fma.rn.f32 	%f55, %f53, %f54, %f52;
	ld.shared.f32 	%f56, [%r9+48];
	ld.shared.f32 	%f57, [%r11+768];
	fma.rn.f32 	%f58, %f56, %f57, %f55;
	ld.shared.f32 	%f59, [%r9+52];
	ld.shared.f32 	%f60, [%r11+832];
	fma.rn.f32 	%f61, %f59, %f60, %f58;
	ld.shared.f32 	%f62, [%r9+56];
	ld.shared.f32 	%f63, [%r11+896];
	fma.rn.f32 	%f64, %f62, %f63, %f61;
	ld.shared.f32 	%f65, [%r9+60];
	ld.shared.f32 	%f66, [%r11+960];
	fma.rn.f32 	%f67, %f65, %f66, %f64;
	ld.shared.f32 	%f68, [%r9+64];
	ld.shared.f32 	%f69, [%r11+1024];
	fma.rn.f32 	%f70, %f68, %f69, %f67;
	ld.shared.f32 	%f71, [%r9+68];
	ld.shared.f32 	%f72, [%r11+1088];
	fma.rn.f32 	%f73, %f71, %f72, %f70;
	ld.shared.f32 	%f74, [%r9+72];
	ld.shared.f32 	%f75, [%r11+1152];
	fma.rn.f32 	%f76, %f74, %f75, %f73;
	ld.shared.f32 	%f77, [%r9+76];
	ld.shared.f32 	%f78, [%r11+1216];
	fma.rn.f32 	%f79, %f77, %f78, %f76;
	ld.shared.f32 	%f80, [%r9+80];
	ld.shared.f32 	%f81, [%r11+1280];
	fma.rn.f32 	%f82, %f80, %f81, %f79;
	ld.shared.f32 	%f83, [%r9+84];
	ld.shared.f32 	%f84, [%r11+1344];
	fma.rn.f32 	%f85, %f83, %f84, %f82;
	ld.shared.f32 	%f86, [%r9+88];
	ld.shared.f32 	%f87, [%r11+1408];
	fma.rn.f32 	%f88, %f86, %f87, %f85;
	ld.shared.f32 	%f89, [%r9+92];
	ld.shared.f32 	%f90, [%r11+1472];
	fma.rn.f32 	%f91, %f89, %f90, %f88;
	ld.shared.f32 	%f92, [%r9+96];
	ld.shared.f32 	%f93, [%r11+1536];
	fma.rn.f32 	%f94, %f92, %f93, %f91;
	ld.shared.f32 	%f95, [%r9+100];
	ld.shared.f32 	%f96, [%r11+1600];
	fma.rn.f32 	%f97, %f95, %f96, %f94;
	ld.shared.f32 	%f98, [%r9+104];
	ld.shared.f32 	%f99, [%r11+1664];
	fma.rn.f32 	%f100, %f98, %f99, %f97;
	ld.shared.f32 	%f101, [%r9+108];
	ld.shared.f32 	%f102, [%r11+1728];
	fma.rn.f32 	%f103, %f101, %f102, %f100;
	ld.shared.f32 	%f104, [%r9+112];
	ld.shared.f32 	%f105, [%r11+1792];
	fma.rn.f32 	%f106, %f104, %f105, %f103;
	ld.shared.f32 	%f107, [%r9+116];
	ld.shared.f32 	%f108, [%r11+1856];
	fma.rn.f32 	%f109, %f107, %f108, %f106;
	ld.shared.f32 	%f110, [%r9+120];
	ld.shared.f32 	%f111, [%r11+1920];
	fma.rn.f32 	%f112, %f110, %f111, %f109;
	ld.shared.f32 	%f113, [%r9+124];
	ld.shared.f32 	%f114, [%r11+1984];
	fma.rn.f32 	%f115, %f113, %f114, %f112;
	ld.shared.f32 	%f116, [%r9+128];
	ld.shared.f32 	%f117, [%r11+2048];
	fma.rn.f32 	%f118, %f116, %f117, %f115;
	ld.shared.f32 	%f119, [%r9+132];
	ld.shared.f32 	%f120, [%r11+2112];
	fma.rn.f32 	%f121, %f119, %f120, %f118;
	ld.shared.f32 	%f122, [%r9+136];
	ld.shared.f32 	%f123, [%r11+2176];
	fma.rn.f32 	%f124, %f122, %f123, %f121;
	ld.shared.f32 	%f125, [%r9+140];
	ld.shared.f32 	%f126, [%r11+2240];
	fma.rn.f32 	%f127, %f125, %f126, %f124;
	ld.shared.f32 	%f128, [%r9+144];
	ld.shared.f32 	%f129, [%r11+2304];
	fma.rn.f32 	%f130, %f128, %f129, %f127;
	ld.shared.f32 	%f131, [%r9+148];
	ld.shared.f32 	%f132, [%r11+2368];
	fma.rn.f32 	%f133, %f131, %f132, %f130;
	ld.shared.f32 	%f134, [%r9+152];
	ld.shared.f32 	%f135, [%r11+2432];
	fma.rn.f32 	%f136, %f134, %f135, %f133;
	ld.shared.f32 	%f137, [%r9+156];
	ld.shared.f32 	%f138, [%r11+2496];
	fma.rn.f32 	%f139, %f137, %f138, %f136;
	ld.shared.f32 	%f140, [%r9+160];
	ld.shared.f32 	%f141, [%r11+2560];
	fma.rn.f32 	%f142, %f140, %f141, %f139;
	ld.shared.f32 	%f143, [%r9+164];
	ld.shared.f32 	%f144, [%r11+2624];
	fma.rn.f32 	%f145, %f143, %f144, %f142;
	ld.shared.f32 	%f146, [%r9+168];
	ld.shared.f32 	%f147, [%r11+2688];
	fma.rn.f32 	%f148, %f146, %f147, %f145;
	ld.shared.f32 	%f149, [%r9+172];
	ld.shared.f32 	%f150, [%r11+2752];
	fma.rn.f32 	%f151, %f149, %f150, %f148;
	ld.shared.f32 	%f152, [%r9+176];
	ld.shared.f32 	%f153, [%r11+2816];
	fma.rn.f32 	%f154, %f152, %f153, %f151;
	ld.shared.f32 	%f155, [%r9+180];
	ld.shared.f32 	%f156, [%r11+2880];
	fma.rn.f32 	%f157, %f155, %f156, %f154;
	ld.shared.f32 	%f158, [%r9+184];
	ld.shared.f32 	%f159, [%r11+2944];
	fma.rn.f32 	%f160, %f158, %f159, %f157;
	ld.shared.f32 	%f161, [%r9+188];
	ld.shared.f32 	%f162, [%r11+3008];
	fma.rn.f32 	%f163, %f161, %f162, %f160;
	ld.shared.f32 	%f164, [%r9+192];
	ld.shared.f32 	%f165, [%r11+3072];
	fma.rn.f32 	%f166, %f164, %f165, %f163;
	ld.shared.f32 	%f167, [%r9+196];
	ld.shared.f32 	%f168, [%r11+3136];
	fma.rn.f32 	%f169, %f167, %f168, %f166;
	ld.shared.f32 	%f170, [%r9+200];
	ld.shared.f32 	%f171, [%r11+3200];
	fma.rn.f32 	%f172, %f170, %f171, %f169;
	ld.shared.f32 	%f173, [%r9+204];
	ld.shared.f32 	%f174, [%r11+3264];
	fma.rn.f32 	%f175, %f173, %f174, %f172;
	ld.shared.f32 	%f176, [%r9+208];
	ld.shared.f32 	%f177, [%r11+3328];
	fma.rn.f32 	%f178, %f176, %f177, %f175;
	ld.shared.f32 	%f179, [%r9+212];
	ld.shared.f32 	%f180, [%r11+3392];
	fma.rn.f32 	%f181, %f179, %f180, %f178;
	ld.shared.f32 	%f182, [%r9+216];
	ld.shared.f32 	%f183, [%r11+3456];
	fma.rn.f32 	%f184, %f182, %f183, %f181;
	ld.shared.f32 	%f185, [%r9+220];
	ld.shared.f32 	%f186, [%r11+3520];
	fma.rn.f32 	%f187, %f185, %f186, %f184;
	ld.shared.f32 	%f188, [%r9+224];
	ld.shared.f32 	%f189, [%r11+3584];
	fma.rn.f32 	%f190, %f188, %f189, %f187;
	ld.shared.f32 	%f191, [%r9+228];
	ld.shared.f32 	%f192, [%r11+3648];
	fma.rn.f32 	%f193, %f191, %f192, %f190;
	ld.shared.f32 	%f194, [%r9+232];
	ld.shared.f32 	%f195, [%r11+3712];
	fma.rn.f32 	%f196, %f194, %f195, %f193;
	ld.shared.f32 	%f197, [%r9+236];
	ld.shared.f32 	%f198, [%r11+3776];
	fma.rn.f32 	%f199, %f197, %f198, %f196;
	ld.shared.f32 	%f200, [%r9+240];
	ld.shared.f32 	%f201, [%r11+3840];
	fma.rn.f32 	%f202, %f200, %f201, %f199;
	ld.shared.f32 	%f203, [%r9+244];
	ld.shared.f32 	%f204, [%r11+3904];
	fma.rn.f32 	%f205, %f203, %f204, %f202;
	ld.shared.f32 	%f206, [%r9+248];
	ld.shared.f32 	%f207, [%r11+3968];
	fma.rn.f32 	%f208, %f206, %f207, %f205;
	ld.shared.f32 	%f209, [%r9+252];
	ld.shared.f32 	%f210, [%r11+4032];
	fma.rn.f32 	%f214, %f209, %f210, %f208;
	bar.sync 	0;
	add.s32 	%r89, %r89, 64;
	setp.lt.s32 	%p25, %r89, %r45;
	@%p25 bra 	$L__BB5_2;
$L__BB5_20:
	setp.ge.s32 	%p26, %r3, %r43;
	setp.ge.s32 	%p27, %r6, %r44;
	or.pred  	%p28, %p26, %p27;
	@%p28 bra 	$L__BB5_22;
	mad.lo.s32 	%r88, %r44, %r3, %r6;
	cvta.to.global.u64 	%rd14, %rd3;
	mul.wide.s32 	%rd15, %r88, 4;
	add.s64 	%rd16, %rd14, %rd15;
	st.global.f32 	[%rd16], %f214;
$L__BB5_22:
	ret;
$L__BB5_23:
	mad.lo.s32 	%r63, %r17, %r45, %r91;
	shr.u32 	%r64, %r63, 2;
	mul.wide.u32 	%rd8, %r64, 16;
	add.s64 	%rd9, %rd1, %rd8;
	ld.global.v4.f32 	{%f11, %f12, %f13, %f14}, [%rd9];
	shl.b32 	%r65, %r94, 2;
	mov.u32 	%r66, _ZZ24gemm_gemini_float4_fixedPfS_S_iiiE4sm_a;
	add.s32 	%r67, %r66, %r65;
	st.shared.f32 	[%r67], %f11;
	st.shared.f32 	[%r67+4], %f12;
	st.shared.f32 	[%r67+8], %f13;
	st.shared.f32 	[%r67+12], %f14;
	bra.uni 	$L__BB5_10;
$L__BB5_24:
	mad.lo.s32 	%r80, %r35, %r44, %r36;
	shr.s32 	%r81, %r80, 31;
	shr.u32 	%r82, %r81, 30;
	add.s32 	%r83, %r80, %r82;
	shr.s32 	%r84, %r83, 2;
	mul.wide.s32 	%rd12, %r84, 16;
	add.s64 	%rd13, %rd2, %rd12;
	ld.global.v4.f32 	{%f16, %f17, %f18, %f19}, [%rd13];
	shl.b32 	%r85, %r34, 2;
	add.s32 	%r87, %r55, %r85;
	st.shared.f32 	[%r87], %f16;
	st.shared.f32 	[%r87+4], %f17;
	st.shared.f32 	[%r87+8], %f18;
	st.shared.f32 	[%r87+12], %f19;
	bra.uni 	$L__BB5_18;

}


// ===== COMPILED SASS (sm_100) =====

	.target	sm_100

	.elftype	@"ET_EXEC"


//--------------------- .note.nv.tkinfo           --------------------------
	.section	.note.nv.tkinfo,"",@"SHT_NOTE"
	.sectionflags	@"SHF_NOTE_NV_TKINFO"
	.tkinfo
        /*0018*/ 	.word	0x00000002
        /*0030*/ 	.string	""
        /*0030*/ 	.string	"ptxas"
        /*0030*/ 	.string	"Cuda compilation tools, release 13.0, V13.0.88"
        /*0030*/ 	.string	"Build cuda_13.0.r13.0/compiler.36424714_0"
        /*0030*/ 	.string	"-arch sm_100 -m 64 "



//--------------------- .note.nv.cuinfo           --------------------------
	.section	.note.nv.cuinfo,"",@"SHT_NOTE"
	.sectionflags	@"SHF_NOTE_NV_CUINFO"
        /*0018*/ 	.short	0x0002
        /*001a*/ 	.short	0x0064
        /*001c*/ 	.short	0x0082
	.zero		2


//--------------------- .nv.info                  --------------------------
	.section	.nv.info,"",@"SHT_CUDA_INFO"
	.align	4


	//----- nvinfo : EIATTR_REGCOUNT
	.align		4
        /*0000*/ 	.byte	0x04, 0x2f
        /*0002*/ 	.short	(.L_1 - .L_0)
	.align		4
.L_0:
        /*0004*/ 	.word	index@(_Z11gemm_kernelPfS_S_iii)
        /*0008*/ 	.word	0x00000020


	//----- nvinfo : EIATTR_FRAME_SIZE
	.align		4
.L_1:
        /*000c*/ 	.byte	0x04, 0x11
        /*000e*/ 	.short	(.L_3 - .L_2)
	.align		4
.L_2:
        /*0010*/ 	.word	index@(_Z11gemm_kernelPfS_S_iii)
        /*0014*/ 	.word	0x00000000


	//----- nvinfo : EIATTR_REGCOUNT
	.align		4
.L_3:
        /*0018*/ 	.byte	0x04, 0x2f
        /*001a*/ 	.short	(.L_5 - .L_4)
	.align		4
.L_4:
        /*001c*/ 	.word	index@(_Z19sgemm_gpu_kernel_v2PfS_S_iii)
        /*0020*/ 	.word	0x00000020


	//----- nvinfo : EIATTR_FRAME_SIZE
	.align		4
.L_5:
        /*0024*/ 	.byte	0x04, 0x11
        /*0026*/ 	.short	(.L_7 - .L_6)
	.align		4
.L_6:
        /*0028*/ 	.word	index@(_Z19sgemm_gpu_kernel_v2PfS_S_iii)
        /*002c*/ 	.word	0x00000000


	//----- nvinfo : EIATTR_REGCOUNT
	.align		4
.L_7:
        /*0030*/ 	.byte	0x04, 0x2f
        /*0032*/ 	.short	(.L_9 - .L_8)
	.align		4
.L_8:
        /*0034*/ 	.word	index@(_Z18gemm_kernel_float4PKfS0_Pfiii)
        /*0038*/ 	.word	0x00000020


	//----- nvinfo : EIATTR_FRAME_SIZE
	.align		4
.L_9:
        /*003c*/ 	.byte	0x04, 0x11
        /*003e*/ 	.short	(.L_11 - .L_10)
	.align		4
.L_10:
        /*0040*/ 	.word	index@(_Z18gemm_kernel_float4PKfS0_Pfiii)
        /*0044*/ 	.word	0x00000000


	//----- nvinfo : EIATTR_REGCOUNT
	.align		4
.L_11:
        /*0048*/ 	.byte	0x04, 0x2f
        /*004a*/ 	.short	(.L_13 - .L_12)
	.align		4
.L_12:
        /*004c*/ 	.word	index@(_Z13gemm_kernel_2PfS_S_iii)
        /*0050*/ 	.word	0x00000020


	//----- nvinfo : EIATTR_FRAME_SIZE
	.align		4
.L_13:
        /*0054*/ 	.byte	0x04, 0x11
        /*0056*/ 	.short	(.L_15 - .L_14)
	.align		4
.L_14:
        /*0058*/ 	.word	index@(_Z13gemm_kernel_2PfS_S_iii)
        /*005c*/ 	.word	0x00000000


	//----- nvinfo : EIATTR_REGCOUNT
	.align		4
.L_15:
        /*0060*/ 	.byte	0x04, 0x2f
        /*0062*/ 	.short	(.L_17 - .L_16)
	.align		4
.L_16:
        /*0064*/ 	.word	index@(_Z24gemm_kernel_gemini_pro_2PfS_S_iii)
        /*0068*/ 	.word	0x00000020


	//----- nvinfo : EIATTR_FRAME_SIZE
	.align		4
.L_17:
        /*006c*/ 	.byte	0x04, 0x11
        /*006e*/ 	.short	(.L_19 - .L_18)
	.align		4
.L_18:
        /*0070*/ 	.word	index@(_Z24gemm_kernel_gemini_pro_2PfS_S_iii)
        /*0074*/ 	.word	0x00000000


	//----- nvinfo : EIATTR_REGCOUNT
	.align		4
.L_19:
        /*0078*/ 	.byte	0x04, 0x2f
        /*007a*/ 	.short	(.L_21 - .L_20)
	.align		4
.L_20:
        /*007c*/ 	.word	index@(_Z24gemm_gemini_float4_fixedPfS_S_iii)
        /*0080*/ 	.word	0x0000001f


	//----- nvinfo : EIATTR_FRAME_SIZE
	.align		4
.L_21:
        /*0084*/ 	.byte	0x04, 0x11
        /*0086*/ 	.short	(.L_23 - .L_22)
	.align		4
.L_22:
        /*0088*/ 	.word	index@(_Z24gemm_gemini_float4_fixedPfS_S_iii)
        /*008c*/ 	.word	0x00000000


	//----- nvinfo : EIATTR_MIN_STACK_SIZE
	.align		4
.L_23:
        /*0090*/ 	.byte	0x04, 0x12
        /*0092*/ 	.short	(.L_25 - .L_24)
	.align		4
.L_24:
        /*0094*/ 	.word	index@(_Z24gemm_gemini_float4_fixedPfS_S_iii)
        /*0098*/ 	.word	0x00000000


	//----- nvinfo : EIATTR_MIN_STACK_SIZE
	.align		4
.L_25:
        /*009c*/ 	.byte	0x04, 0x12
        /*009e*/ 	.short	(.L_27 - .L_26)
	.align		4
.L_26:
        /*00a0*/ 	.word	index@(_Z24gemm_kernel_gemini_pro_2PfS_S_iii)
        /*00a4*/ 	.word	0x00000000


	//----- nvinfo : EIATTR_MIN_STACK_SIZE
	.align		4
.L_27:
        /*00a8*/ 	.byte	0x04, 0x12
        /*00aa*/ 	.short	(.L_29 - .L_28)
	.align		4
.L_28:
        /*00ac*/ 	.word	index@(_Z13gemm_kernel_2PfS_S_iii)
        /*00b0*/ 	.word	0x00000000


	//----- nvinfo : EIATTR_MIN_STACK_SIZE
	.align		4
.L_29:
        /*00b4*/ 	.byte	0x04, 0x12
        /*00b6*/ 	.short	(.L_31 - .L_30)
	.align		4
.L_30:
        /*00b8*/ 	.word	index@(_Z18gemm_kernel_float4PKfS0_Pfiii)
        /*00bc*/ 	.word	0x00000000


	//----- nvinfo : EIATTR_MIN_STACK_SIZE
	.align		4
.L_31:
        /*00c0*/ 	.byte	0x04, 0x12
        /*00c2*/ 	.short	(.L_33 - .L_32)
	.align		4
.L_32:
        /*00c4*/ 	.word	index@(_Z19sgemm_gpu_kernel_v2PfS_S_iii)
        /*00c8*/ 	.word	0x00000000


	//----- nvinfo : EIATTR_MIN_STACK_SIZE
	.align		4
.L_33:
        /*00cc*/ 	.byte	0x04, 0x12
        /*00ce*/ 	.short	(.L_35 - .L_34)
	.align		4
.L_34:
        /*00d0*/ 	.word	index@(_Z11gemm_kernelPfS_S_iii)
        /*00d4*/ 	.word	0x00000000
.L_35:


//--------------------- .nv.compat                --------------------------
	.section	.nv.compat,"",@"SHT_CUDA_COMPAT_INFO"
	.align	4
        /*0000*/ 	.byte	0x02, 0x09, 0x00, 0x00, 0x02, 0x02, 0x01, 0x00, 0x02, 0x05, 0x05, 0x00, 0x03, 0x07, 0x01, 0x01
        /*0010*/ 	.byte	0x02, 0x03, 0x00, 0x00, 0x02, 0x06, 0x01, 0x00, 0x04, 0x0b, 0x08, 0x00, 0x09, 0x00, 0x00, 0x00
        /*0020*/ 	.byte	0x00, 0x00, 0x00, 0x00


//--------------------- .nv.info._Z24gemm_gemini_float4_fixedPfS_S_iii --------------------------
	.section	.nv.info._Z24gemm_gemini_float4_fixedPfS_S_iii,"",@"SHT_CUDA_INFO"
	.sectionflags	@""
	.align	4


	//----- nvinfo : EIATTR_CUDA_API_VERSION
	.align		4
        /*0000*/ 	.byte	0x04, 0x37
        /*0002*/ 	.short	(.L_37 - .L_36)
.L_36:
        /*0004*/ 	.word	0x00000082


	//----- nvinfo : EIATTR_KPARAM_INFO
	.align		4
.L_37:
        /*0008*/ 	.byte	0x04, 0x17
        /*000a*/ 	.short	(.L_39 - .L_38)
.L_38:
        /*000c*/ 	.word	0x00000000
        /*0010*/ 	.short	0x0005
        /*0012*/ 	.short	0x0020
        /*0014*/ 	.byte	0x00, 0xf0, 0x11, 0x00


	//----- nvinfo : EIATTR_KPARAM_INFO
	.align		4
.L_39:
        /*0018*/ 	.byte	0x04, 0x17
        /*001a*/ 	.short	(.L_41 - .L_40)
.L_40:
        /*001c*/ 	.word	0x00000000
        /*0020*/ 	.short	0x0004
        /*0022*/ 	.short	0x001c
        /*0024*/ 	.byte	0x00, 0xf0, 0x11, 0x00


	//----- nvinfo : EIATTR_KPARAM_INFO
	.align		4
.L_41:
        /*0028*/ 	.byte	0x04, 0x17
        /*002a*/ 	.short	(.L_43 - .L_42)
.L_42:
        /*002c*/ 	.word	0x00000000
        /*0030*/ 	.short	0x0003
        /*0032*/ 	.short	0x0018
        /*0034*/ 	.byte	0x00, 0xf0, 0x11, 0x00


	//----- nvinfo : EIATTR_KPARAM_INFO
	.align		4
.L_43:
        /*0038*/ 	.byte	0x04, 0x17
        /*003a*/ 	.short	(.L_45 - .L_44)
.L_44:
        /*003c*/ 	.word	0x00000000
        /*0040*/ 	.short	0x0002
        /*0042*/ 	.short	0x0010
        /*0044*/ 	.byte	0x00, 0xf5, 0x21, 0x00


	//----- nvinfo : EIATTR_KPARAM_INFO
	.align		4
.L_45:
        /*0048*/ 	.byte	0x04, 0x17
        /*004a*/ 	.short	(.L_47 - .L_46)
.L_46:
        /*004c*/ 	.word	0x00000000
        /*0050*/ 	.short	0x0001
        /*0052*/ 	.short	0x0008
        /*0054*/ 	.byte	0x00, 0xf5, 0x21, 0x00


	//----- nvinfo : EIATTR_KPARAM_INFO
	.align		4
.L_47:
        /*0058*/ 	.byte	0x04, 0x17
        /*005a*/ 	.short	(.L_49 - .L_48)
.L_48:
        /*005c*/ 	.word	0x00000000
        /*0060*/ 	.short	0x0000
        /*0062*/ 	.short	0x0000
        /*0064*/ 	.byte	0x00, 0xf5, 0x21, 0x00


	//----- nvinfo : EIATTR_SPARSE_MMA_MASK
	.align		4
.L_49:
        /*0068*/ 	.byte	0x03, 0x50
        /*006a*/ 	.short	0x0000


	//----- nvinfo : EIATTR_MAXREG_COUNT
	.align		4
        /*006c*/ 	.byte	0x03, 0x1b
        /*006e*/ 	.short	0x00ff


	//----- nvinfo : EIATTR_NUM_BARRIERS
	.align		4
        /*0070*/ 	.byte	0x02, 0x4c
        /*0072*/ 	.byte	0x01
	.zero		1


	//----- nvinfo : EIATTR_MERCURY_ISA_VERSION
	.align		4
        /*0074*/ 	.byte	0x03, 0x5f
        /*0076*/ 	.short	0x0101


	//----- nvinfo : EIATTR_VRC_CTA_INIT_COUNT
	.align		4
        /*0078*/ 	.byte	0x02, 0x4a
	.zero		1
	.zero		1


	//----- nvinfo : EIATTR_EXIT_INSTR_OFFSETS
	.align		4
        /*007c*/ 	.byte	0x04, 0x1c
        /*007e*/ 	.short	(.L_51 - .L_50)


	//   ....[0]....
.L_50:
        /*0080*/ 	.word	0x00001300


	//   ....[1]....
        /*0084*/ 	.word	0x00001350


	//----- nvinfo : EIATTR_CRS_STACK_SIZE
	.align		4
.L_51:
        /*0088*/ 	.byte	0x04, 0x1e
        /*008a*/ 	.short	(.L_53 - .L_52)
.L_52:
        /*008c*/ 	.word	0x00000000


	//----- nvinfo : EIATTR_CBANK_PARAM_SIZE
	.align		4
.L_53:
        /*0090*/ 	.byte	0x03, 0x19
        /*0092*/ 	.short	0x0024


	//----- nvinfo : EIATTR_PARAM_CBANK
	.align		4
        /*0094*/ 	.byte	0x04, 0x0a
        /*0096*/ 	.short	(.L_55 - .L_54)
	.align		4
.L_54:
        /*0098*/ 	.word	index@(.nv.constant0._Z24gemm_gemini_float4_fixedPfS_S_iii)
        /*009c*/ 	.short	0x0380
        /*009e*/ 	.short	0x0024


	//----- nvinfo : EIATTR_SW_WAR
	.align		4
.L_55:
        /*00a0*/ 	.byte	0x04, 0x36
        /*00a2*/ 	.short	(.L_57 - .L_56)
.L_56:
        /*00a4*/ 	.word	0x00000008
.L_57:


//--------------------- .nv.info._Z24gemm_kernel_gemini_pro_2PfS_S_iii --------------------------
	.section	.nv.info._Z24gemm_kernel_gemini_pro_2PfS_S_iii,"",@"SHT_CUDA_INFO"
	.sectionflags	@""
	.align	4


	//----- nvinfo : EIATTR_CUDA_API_VERSION
	.align		4
        /*0000*/ 	.byte	0x04, 0x37
        /*0002*/ 	.short	(.L_59 - .L_58)
.L_58:
        /*0004*/ 	.word	0x00000082


	//----- nvinfo : EIATTR_KPARAM_INFO
	.align		4
.L_59:
        /*0008*/ 	.byte	0x04, 0x17
        /*000a*/ 	.short	(.L_61 - .L_60)
.L_60:
        /*000c*/ 	.word	0x00000000
        /*0010*/ 	.short	0x0005
        /*0012*/ 	.short	0x0020
        /*0014*/ 	.byte	0x00, 0xf0, 0x11, 0x00


	//----- nvinfo : EIATTR_KPARAM_INFO
	.align		4
.L_61:
        /*0018*/ 	.byte	0x04, 0x17
        /*001a*/ 	.short	(.L_63 - .L_62)
.L_62:
        /*001c*/ 	.word	0x00000000
        /*0020*/ 	.short	0x0004
        /*0022*/ 	.short	0x001c
        /*0024*/ 	.byte	0x00, 0xf0, 0x11, 0x00


	//----- nvinfo : EIATTR_KPARAM_INFO
	.align		4
.L_63:
        /*0028*/ 	.byte	0x04, 0x17
        /*002a*/ 	.short	(.L_65 - .L_64)
.L_64:
        /*002c*/ 	.word	0x00000000
        /*0030*/ 	.short	0x0003
        /*0032*/ 	.short	0x0018
        /*0034*/ 	.byte	0x00, 0xf0, 0x11, 0x00


	//----- nvinfo : EIATTR_KPARAM_INFO
	.align		4
.L_65:
        /*0038*/ 	.byte	0x04, 0x17
        /*003a*/ 	.short	(.L_67 - .L_66)
.L_66:
        /*003c*/ 	.word	0x00000000
        /*0040*/ 	.short	0x0002
        /*0042*/ 	.short	0x0010
        /*0044*/ 	.byte	0x00, 0xf5, 0x21, 0x00


	//----- nvinfo : EIATTR_KPARAM_INFO
	.align		4
.L_67:
        /*0048*/ 	.byte	0x04, 0x17
        /*004a*/ 	.short	(.L_69 - .L_68)
.L_68:
        /*004c*/ 	.word	0x00000000
        /*0050*/ 	.short	0x0001
        /*0052*/ 	.short	0x0008
        /*0054*/ 	.byte	0x00, 0xf5, 0x21, 0x00


	//----- nvinfo : EIATTR_KPARAM_INFO
	.align		4
.L_69:
        /*0058*/ 	.byte	0x04, 0x17
        /*005a*/ 	.short	(.L_71 - .L_70)
.L_70:
        /*005c*/ 	.word	0x00000000
        /*0060*/ 	.short	0x0000
        /*0062*/ 	.short	0x0000
        /*0064*/ 	.byte	0x00, 0xf5, 0x21, 0x00


	//----- nvinfo : EIATTR_SPARSE_MMA_MASK
	.align		4
.L_71:
        /*0068*/ 	.byte	0x03, 0x50
        /*006a*/ 	.short	0x0000


	//----- nvinfo : EIATTR_MAXREG_COUNT
	.align		4
        /*006c*/ 	.byte	0x03, 0x1b
        /*006e*/ 	.short	0x00ff


	//----- nvinfo : EIATTR_NUM_BARRIERS
	.align		4
        /*0070*/ 	.byte	0x02, 0x4c
        /*0072*/ 	.byte	0x01
	.zero		1


	//----- nvinfo : EIATTR_MERCURY_ISA_VERSION
	.align		4
        /*0074*/ 	.byte	0x03, 0x5f
        /*0076*/ 	.short	0x0101


	//----- nvinfo : EIATTR_VRC_CTA_INIT_COUNT
	.align		4
        /*0078*/ 	.byte	0x02, 0x4a
	.zero		1
	.zero		1


	//----- nvinfo : EIATTR_EXIT_INSTR_OFFSETS
	.align		4
        /*007c*/ 	.byte	0x04, 0x1c
        /*007e*/ 	.short	(.L_73 - .L_72)


	//   ....[0]....
.L_72:
        /*0080*/ 	.word	0x00002010


	//   ....[1]....
        /*0084*/ 	.word	0x00002060


	//----- nvinfo : EIATTR_CRS_STACK_SIZE
	.align		4
.L_73:
        /*0088*/ 	.byte	0x04, 0x1e
        /*008a*/ 	.short	(.L_75 - .L_74)
.L_74:
        /*008c*/ 	.word	0x00000000


	//----- nvinfo : EIATTR_CBANK_PARAM_SIZE
	.align		4
.L_75:
        /*0090*/ 	.byte	0x03, 0x19
        /*0092*/ 	.short	0x0024


	//----- nvinfo : EIATTR_PARAM_CBANK
	.align		4
        /*0094*/ 	.byte	0x04, 0x0a
        /*0096*/ 	.short	(.L_77 - .L_76)
	.align		4
.L_76:
        /*0098*/ 	.word	index@(.nv.constant0._Z24gemm_kernel_gemini_pro_2PfS_S_iii)
        /*009c*/ 	.short	0x0380
        /*009e*/ 	.short	0x0024


	//----- nvinfo : EIATTR_SW_WAR
	.align		4
.L_77:
        /*00a0*/ 	.byte	0x04, 0x36
        /*00a2*/ 	.short	(.L_79 - .L_78)
.L_78:
        /*00a4*/ 	.word	0x00000008
.L_79:


//--------------------- .nv.info._Z13gemm_kernel_2PfS_S_iii --------------------------
	.section	.nv.info._Z13gemm_kernel_2PfS_S_iii,"",@"SHT_CUDA_INFO"
	.sectionflags	@""
	.align	4


	//----- nvinfo : EIATTR_CUDA_API_VERSION
	.align		4
        /*0000*/ 	.byte	0x04, 0x37
        /*0002*/ 	.short	(.L_81 - .L_80)
.L_80:
        /*0004*/ 	.word	0x00000082


	//----- nvinfo : EIATTR_KPARAM_INFO
	.align		4
.L_81:
        /*0008*/ 	.byte	0x04, 0x17
        /*000a*/ 	.short	(.L_83 - .L_82)
.L_82:
        /*000c*/ 	.word	0x00000000
        /*0010*/ 	.short	0x0005
        /*0012*/ 	.short	0x0020
        /*0014*/ 	.byte	0x00, 0xf0, 0x11, 0x00


	//----- nvinfo : EIATTR_KPARAM_INFO
	.align		4
.L_83:
        /*0018*/ 	.byte	0x04, 0x17
        /*001a*/ 	.short	(.L_85 - .L_84)
.L_84:
        /*001c*/ 	.word	0x00000000
        /*0020*/ 	.short	0x0004
        /*0022*/ 	.short	0x001c
        /*0024*/ 	.byte	0x00, 0xf0, 0x11, 0x00


	//----- nvinfo : EIATTR_KPARAM_INFO
	.align		4
.L_85:
        /*0028*/ 	.byte	0x04, 0x17
        /*002a*/ 	.short	(.L_87 - .L_86)
.L_86:
        /*002c*/ 	.word	0x00000000
        /*0030*/ 	.short	0x0003
        /*0032*/ 	.short	0x0018
        /*0034*/ 	.byte	0x00, 0xf0, 0x11, 0x00


	//----- nvinfo : EIATTR_KPARAM_INFO
	.align		4
.L_87:
        /*0038*/ 	.byte	0x04, 0x17
        /*003a*/ 	.short	(.L_89 - .L_88)
.L_88:
        /*003c*/ 	.word	0x00000000
        /*0040*/ 	.short	0x0002
        /*0042*/ 	.short	0x0010
        /*0044*/ 	.byte	0x00, 0xf5, 0x21, 0x00


	//----- nvinfo : EIATTR_KPARAM_INFO
	.align		4
.L_89:
        /*0048*/ 	.byte	0x04, 0x17
        /*004a*/ 	.short	(.L_91 - .L_90)
.L_90:
        /*004c*/ 	.word	0x00000000
        /*0050*/ 	.short	0x0001
        /*0052*/ 	.short	0x0008
        /*0054*/ 	.byte	0x00, 0xf5, 0x21, 0x00


	//----- nvinfo : EIATTR_KPARAM_INFO
	.align		4
.L_91:
        /*0058*/ 	.byte	0x04, 0x17
        /*005a*/ 	.short	(.L_93 - .L_92)
.L_92:
        /*005c*/ 	.word	0x00000000
        /*0060*/ 	.short	0x0000
        /*0062*/ 	.short	0x0000
        /*0064*/ 	.byte	0x00, 0xf5, 0x21, 0x00


	//----- nvinfo : EIATTR_SPARSE_MMA_MASK
	.align		4
.L_93:
        /*0068*/ 	.byte	0x03, 0x50
        /*006a*/ 	.short	0x0000


	//----- nvinfo : EIATTR_MAXREG_COUNT
	.align		4
        /*006c*/ 	.byte	0x03, 0x1b
        /*006e*/ 	.short	0x00ff


	//----- nvinfo : EIATTR_NUM_BARRIERS
	.align		4
        /*0070*/ 	.byte	0x02, 0x4c
        /*0072*/ 	.byte	0x01
	.zero		1


	//----- nvinfo : EIATTR_MERCURY_ISA_VERSION
	.align		4
        /*0074*/ 	.byte	0x03, 0x5f
        /*0076*/ 	.short	0x0101


	//----- nvinfo : EIATTR_VRC_CTA_INIT_COUNT
	.align		4
        /*0078*/ 	.byte	0x02, 0x4a
	.zero		1
	.zero		1


	//----- nvinfo : EIATTR_EXIT_INSTR_OFFSETS
	.align		4
        /*007c*/ 	.byte	0x04, 0x1c
        /*007e*/ 	.short	(.L_95 - .L_94)


	//   ....[0]....
.L_94:
        /*0080*/ 	.word	0x00000cb0


	//----- nvinfo : EIATTR_CBANK_PARAM_SIZE
	.align		4
.L_95:
        /*0084*/ 	.byte	0x03, 0x19
        /*0086*/ 	.short	0x0024


	//----- nvinfo : EIATTR_PARAM_CBANK
	.align		4
        /*0088*/ 	.byte	0x04, 0x0a
        /*008a*/ 	.short	(.L_97 - .L_96)
	.align		4
.L_96:
        /*008c*/ 	.word	index@(.nv.constant0._Z13gemm_kernel_2PfS_S_iii)
        /*0090*/ 	.short	0x0380
        /*0092*/ 	.short	0x0024


	//----- nvinfo : EIATTR_SW_WAR
	.align		4
.L_97:
        /*0094*/ 	.byte	0x04, 0x36
        /*0096*/ 	.short	(.L_99 - .L_98)
.L_98:
        /*0098*/ 	.word	0x00000008
.L_99:


//--------------------- .nv.info._Z18gemm_kernel_float4PKfS0_Pfiii --------------------------
	.section	.nv.info._Z18gemm_kernel_float4PKfS0_Pfiii,"",@"SHT_CUDA_INFO"
	.sectionflags	@""
	.align	4


	//----- nvinfo : EIATTR_CUDA_API_VERSION
	.align		4
        /*0000*/ 	.byte	0x04, 0x37
        /*0002*/ 	.short	(.L_101 - .L_100)
.L_100:
        /*0004*/ 	.word	0x00000082


	//----- nvinfo : EIATTR_KPARAM_INFO
	.align		4
.L_101:
        /*0008*/ 	.byte	0x04, 0x17
        /*000a*/ 	.short	(.L_103 - .L_102)
.L_102:
        /*000c*/ 	.word	0x00000000
        /*0010*/ 	.short	0x0005
        /*0012*/ 	.short	0x0020
        /*0014*/ 	.byte	0x00, 0xf0, 0x11, 0x00


	//----- nvinfo : EIATTR_KPARAM_INFO
	.align		4
.L_103:
        /*0018*/ 	.byte	0x04, 0x17
        /*001a*/ 	.short	(.L_105 - .L_104)
.L_104:
        /*001c*/ 	.word	0x00000000
        /*0020*/ 	.short	0x0004
        /*0022*/ 	.short	0x001c
        /*0024*/ 	.byte	0x00, 0xf0, 0x11, 0x00


	//----- nvinfo : EIATTR_KPARAM_INFO
	.align		4
.L_105:
        /*0028*/ 	.byte	0x04, 0x17
        /*002a*/ 	.short	(.L_107 - .L_106)
.L_106:
        /*002c*/ 	.word	0x00000000
        /*0030*/ 	.short	0x0003
        /*0032*/ 	.short	0x0018
        /*0034*/ 	.byte	0x00, 0xf0, 0x11, 0x00


	//----- nvinfo : EIATTR_KPARAM_INFO
	.align		4
.L_107:
        /*0038*/ 	.byte	0x04, 0x17
        /*003a*/ 	.short	(.L_109 - .L_108)
.L_108:
        /*003c*/ 	.word	0x00000000
        /*0040*/ 	.short	0x0002
        /*0042*/ 	.short	0x0010
        /*0044*/ 	.byte	0x00, 0xf5, 0x21, 0x00


	//----- nvinfo : EIATTR_KPARAM_INFO
	.align		4
.L_109:
        /*0048*/ 	.byte	0x04, 0x17
        /*004a*/ 	.short	(.L_111 - .L_110)
.L_110:
        /*004c*/ 	.word	0x00000000
        /*0050*/ 	.short	0x0001
        /*0052*/ 	.short	0x0008
        /*0054*/ 	.byte	0x00, 0xf5, 0x21, 0x00


	//----- nvinfo : EIATTR_KPARAM_INFO
	.align		4
.L_111:
        /*0058*/ 	.byte	0x04, 0x17
        /*005a*/ 	.short	(.L_113 - .L_112)
.L_112:
        /*005c*/ 	.word	0x00000000
        /*0060*/ 	.short	0x0000
        /*0062*/ 	.short	0x0000
        /*0064*/ 	.byte	0x00, 0xf5, 0x21, 0x00


	//----- nvinfo : EIATTR_SPARSE_MMA_MASK
	.align		4
.L_113:
        /*0068*/ 	.byte	0x03, 0x50
        /*006a*/ 	.short	0x0000


	//----- nvinfo : EIATTR_MAXREG_COUNT
	.align		4
        /*006c*/ 	.byte	0x03, 0x1b
        /*006e*/ 	.short	0x00ff


	//----- nvinfo : EIATTR_NUM_BARRIERS
	.align		4
        /*0070*/ 	.byte	0x02, 0x4c
        /*0072*/ 	.byte	0x01
	.zero		1


	//----- nvinfo : EIATTR_MERCURY_ISA_VERSION
	.align		4
        /*0074*/ 	.byte	0x03, 0x5f
        /*0076*/ 	.short	0x0101


	//----- nvinfo : EIATTR_VRC_CTA_INIT_COUNT
	.align		4
        /*0078*/ 	.byte	0x02, 0x4a
	.zero		1
	.zero		1


	//----- nvinfo : EIATTR_EXIT_INSTR_OFFSETS
	.align		4
        /*007c*/ 	.byte	0x04, 0x1c
        /*007e*/ 	.short	(.L_115 - .L_114)


	//   ....[0]....
.L_114:
        /*0080*/ 	.word	0x00001dd0


	//   ....[1]....
        /*0084*/ 	.word	0x00001e20


	//----- nvinfo : EIATTR_CRS_STACK_SIZE
	.align		4
.L_115:
        /*0088*/ 	.byte	0x04, 0x1e
        /*008a*/ 	.short	(.L_117 - .L_116)
.L_116:
        /*008c*/ 	.word	0x00000000


	//----- nvinfo : EIATTR_CBANK_PARAM_SIZE
	.align		4
.L_117:
        /*0090*/ 	.byte	0x03, 0x19
        /*0092*/ 	.short	0x0024


	//----- nvinfo : EIATTR_PARAM_CBANK
	.align		4
        /*0094*/ 	.byte	0x04, 0x0a
        /*0096*/ 	.short	(.L_119 - .L_118)
	.align		4
.L_118:
        /*0098*/ 	.word	index@(.nv.constant0._Z18gemm_kernel_float4PKfS0_Pfiii)
        /*009c*/ 	.short	0x0380
        /*009e*/ 	.short	0x0024


	//----- nvinfo : EIATTR_SW_WAR
	.align		4
.L_119:
        /*00a0*/ 	.byte	0x04, 0x36
        /*00a2*/ 	.short	(.L_121 - .L_120)
.L_120:
        /*00a4*/ 	.word	0x00000008
.L_121:


//--------------------- .nv.info._Z19sgemm_gpu_kernel_v2PfS_S_iii --------------------------
	.section	.nv.info._Z19sgemm_gpu_kernel_v2PfS_S_iii,"",@"SHT_CUDA_INFO"
	.sectionflags	@""
	.align	4


	//----- nvinfo : EIATTR_CUDA_API_VERSION
	.align		4
        /*0000*/ 	.byte	0x04, 0x37
        /*0002*/ 	.short	(.L_123 - .L_122)
.L_122:
        /*0004*/ 	.word	0x00000082


	//----- nvinfo : EIATTR_KPARAM_INFO
	.align		4
.L_123:
        /*0008*/ 	.byte	0x04, 0x17
        /*000a*/ 	.short	(.L_125 - .L_124)
.L_124:
        /*000c*/ 	.word	0x00000000
        /*0010*/ 	.short	0x0005
        /*0012*/ 	.short	0x0020
        /*0014*/ 	.byte	0x00, 0xf0, 0x11, 0x00


	//----- nvinfo : EIATTR_KPARAM_INFO
	.align		4
.L_125:
        /*0018*/ 	.byte	0x04, 0x17
        /*001a*/ 	.short	(.L_127 - .L_126)
.L_126:
        /*001c*/ 	.word	0x00000000
        /*0020*/ 	.short	0x0004
        /*0022*/ 	.short	0x001c
        /*0024*/ 	.byte	0x00, 0xf0, 0x11, 0x00


	//----- nvinfo : EIATTR_KPARAM_INFO
	.align		4
.L_127:
        /*0028*/ 	.byte	0x04, 0x17
        /*002a*/ 	.short	(.L_129 - .L_128)
.L_128:
        /*002c*/ 	.word	0x00000000
        /*0030*/ 	.short	0x0003
        /*0032*/ 	.short	0x0018
        /*0034*/ 	.byte	0x00, 0xf0, 0x11, 0x00


	//----- nvinfo : EIATTR_KPARAM_INFO
	.align		4
.L_129:
        /*0038*/ 	.byte	0x04, 0x17
        /*003a*/ 	.short	(.L_131 - .L_130)
.L_130:
        /*003c*/ 	.word	0x00000000
        /*0040*/ 	.short	0x0002
        /*0042*/ 	.short	0x0010
        /*0044*/ 	.byte	0x00, 0xf5, 0x21, 0x00


	//----- nvinfo : EIATTR_KPARAM_INFO
	.align		4
.L_131:
        /*0048*/ 	.byte	0x04, 0x17
        /*004a*/ 	.short	(.L_133 - .L_132)
.L_132:
        /*004c*/ 	.word	0x00000000
        /*0050*/ 	.short	0x0001
        /*0052*/ 	.short	0x0008
        /*0054*/ 	.byte	0x00, 0xf5, 0x21, 0x00


	//----- nvinfo : EIATTR_KPARAM_INFO
	.align		4
.L_133:
        /*0058*/ 	.byte	0x04, 0x17
        /*005a*/ 	.short	(.L_135 - .L_134)
.L_134:
        /*005c*/ 	.word	0x00000000
        /*0060*/ 	.short	0x0000
        /*0062*/ 	.short	0x0000
        /*0064*/ 	.byte	0x00, 0xf5, 0x21, 0x00


	//----- nvinfo : EIATTR_SPARSE_MMA_MASK
	.align		4
.L_135:
        /*0068*/ 	.byte	0x03, 0x50
        /*006a*/ 	.short	0x0000


	//----- nvinfo : EIATTR_MAXREG_COUNT
	.align		4
        /*006c*/ 	.byte	0x03, 0x1b
        /*006e*/ 	.short	0x00ff


	//----- nvinfo : EIATTR_NUM_BARRIERS
	.align		4
        /*0070*/ 	.byte	0x02, 0x4c
        /*0072*/ 	.byte	0x01
	.zero		1


	//----- nvinfo : EIATTR_MERCURY_ISA_VERSION
	.align		4
        /*0074*/ 	.byte	0x03, 0x5f
        /*0076*/ 	.short	0x0101


	//----- nvinfo : EIATTR_VRC_CTA_INIT_COUNT
	.align		4
        /*0078*/ 	.byte	0x02, 0x4a
	.zero		1
	.zero		1


	//----- nvinfo : EIATTR_EXIT_INSTR_OFFSETS
	.align		4
        /*007c*/ 	.byte	0x04, 0x1c
        /*007e*/ 	.short	(.L_137 - .L_136)


	//   ....[0]....
.L_136:
        /*0080*/ 	.word	0x00000d00


	//----- nvinfo : EIATTR_CBANK_PARAM_SIZE
	.align		4
.L_137:
        /*0084*/ 	.byte	0x03, 0x19
        /*0086*/ 	.short	0x0024


	//----- nvinfo : EIATTR_PARAM_CBANK
	.align		4
        /*0088*/ 	.byte	0x04, 0x0a
        /*008a*/ 	.short	(.L_139 - .L_138)
	.align		4
.L_138:
        /*008c*/ 	.word	index@(.nv.constant0._Z19sgemm_gpu_kernel_v2PfS_S_iii)
        /*0090*/ 	.short	0x0380
        /*0092*/ 	.short	0x0024


	//----- nvinfo : EIATTR_SW_WAR
	.align		4
.L_139:
        /*0094*/ 	.byte	0x04, 0x36
        /*0096*/ 	.short	(.L_141 - .L_140)
.L_140:
        /*0098*/ 	.word	0x00000008
.L_141:


//--------------------- .nv.info._Z11gemm_kernelPfS_S_iii --------------------------
	.section	.nv.info._Z11gemm_kernelPfS_S_iii,"",@"SHT_CUDA_INFO"
	.sectionflags	@""
	.align	4


	//----- nvinfo : EIATTR_CUDA_API_VERSION
	.align		4
        /*0000*/ 	.byte	0x04, 0x37
        /*0002*/ 	.short	(.L_143 - .L_142)
.L_142:
        /*0004*/ 	.word	0x00000082


	//----- nvinfo : EIATTR_KPARAM_INFO
	.align		4
.L_143:
        /*0008*/ 	.byte	0x04, 0x17
        /*000a*/ 	.short	(.L_145 - .L_144)
.L_144:
        /*000c*/ 	.word	0x00000000
        /*0010*/ 	.short	0x0005
        /*0012*/ 	.short	0x0020
        /*0014*/ 	.byte	0x00, 0xf0, 0x11, 0x00


	//----- nvinfo : EIATTR_KPARAM_INFO
	.align		4
.L_145:
        /*0018*/ 	.byte	0x04, 0x17
        /*001a*/ 	.short	(.L_147 - .L_146)
.L_146:
        /*001c*/ 	.word	0x00000000
        /*0020*/ 	.short	0x0004
        /*0022*/ 	.short	0x001c
        /*0024*/ 	.byte	0x00, 0xf0, 0x11, 0x00


	//----- nvinfo : EIATTR_KPARAM_INFO
	.align		4
.L_147:
        /*0028*/ 	.byte	0x04, 0x17
        /*002a*/ 	.short	(.L_149 - .L_148)
.L_148:
        /*002c*/ 	.word	0x00000000
        /*0030*/ 	.short	0x0003
        /*0032*/ 	.short	0x0018
        /*0034*/ 	.byte	0x00, 0xf0, 0x11, 0x00


	//----- nvinfo : EIATTR_KPARAM_INFO
	.align		4
.L_149:
        /*0038*/ 	.byte	0x04, 0x17
        /*003a*/ 	.short	(.L_151 - .L_150)
.L_150:
        /*003c*/ 	.word	0x00000000
        /*0040*/ 	.short	0x0002
        /*0042*/ 	.short	0x0010
        /*0044*/ 	.byte	0x00, 0xf5, 0x21, 0x00


	//----- nvinfo : EIATTR_KPARAM_INFO
	.align		4
.L_151:
        /*0048*/ 	.byte	0x04, 0x17
        /*004a*/ 	.short	(.L_153 - .L_152)
.L_152:
        /*004c*/ 	.word	0x00000000
        /*0050*/ 	.short	0x0001
        /*0052*/ 	.short	0x0008
        /*0054*/ 	.byte	0x00, 0xf5, 0x21, 0x00


	//----- nvinfo : EIATTR_KPARAM_INFO
	.align		4
.L_153:
        /*0058*/ 	.byte	0x04, 0x17
        /*005a*/ 	.short	(.L_155 - .L_154)
.L_154:
        /*005c*/ 	.word	0x00000000
        /*0060*/ 	.short	0x0000
        /*0062*/ 	.short	0x0000
        /*0064*/ 	.byte	0x00, 0xf5, 0x21, 0x00


	//----- nvinfo : EIATTR_SPARSE_MMA_MASK
	.align		4
.L_155:
        /*0068*/ 	.byte	0x03, 0x50
        /*006a*/ 	.short	0x0000


	//----- nvinfo : EIATTR_MAXREG_COUNT
	.align		4
        /*006c*/ 	.byte	0x03, 0x1b
        /*006e*/ 	.short	0x00ff


	//----- nvinfo : EIATTR_MERCURY_ISA_VERSION
	.align		4
        /*0070*/ 	.byte	0x03, 0x5f
        /*0072*/ 	.short	0x0101


	//----- nvinfo : EIATTR_VRC_CTA_INIT_COUNT
	.align		4
        /*0074*/ 	.byte	0x02, 0x4a
	.zero		1
	.zero		1


	//----- nvinfo : EIATTR_EXIT_INSTR_OFFSETS
	.align		4
        /*0078*/ 	.byte	0x04, 0x1c
        /*007a*/ 	.short	(.L_157 - .L_156)


	//   ....[0]....
.L_156:
        /*007c*/ 	.word	0x000000c0


	//   ....[1]....
        /*0080*/ 	.word	0x000008e0


	//----- nvinfo : EIATTR_CBANK_PARAM_SIZE
	.align		4
.L_157:
        /*0084*/ 	.byte	0x03, 0x19
        /*0086*/ 	.short	0x0024


	//----- nvinfo : EIATTR_PARAM_CBANK
	.align		4
        /*0088*/ 	.byte	0x04, 0x0a
        /*008a*/ 	.short	(.L_159 - .L_158)
	.align		4
.L_158:
        /*008c*/ 	.word	index@(.nv.constant0._Z11gemm_kernelPfS_S_iii)
        /*0090*/ 	.short	0x0380
        /*0092*/ 	.short	0x0024


	//----- nvinfo : EIATTR_SW_WAR
	.align		4
.L_159:
        /*0094*/ 	.byte	0x04, 0x36
        /*0096*/ 	.short	(.L_161 - .L_160)
.L_160:
        /*0098*/ 	.word	0x00000008
.L_161:


//--------------------- .nv.callgraph             --------------------------
	.section	.nv.callgraph,"",@"SHT_CUDA_CALLGRAPH"
	.align	4
	.sectionentsize	8
	.align		4
        /*0000*/ 	.word	0x00000000
	.align		4
        /*0004*/ 	.word	0xffffffff
	.align		4
        /*0008*/ 	.word	0x00000000
	.align		4
        /*000c*/ 	.word	0xfffffffe
	.align		4
        /*0010*/ 	.word	0x00000000
	.align		4
        /*0014*/ 	.word	0xfffffffd
	.align		4
        /*0018*/ 	.word	0x00000000
	.align		4
        /*001c*/ 	.word	0xfffffffc


//--------------------- .text._Z24gemm_gemini_float4_fixedPfS_S_iii --------------------------
	.section	.text._Z24gemm_gemini_float4_fixedPfS_S_iii,"ax",@progbits
	.align	128
        .global         _Z24gemm_gemini_float4_fixedPfS_S_iii
        .type           _Z24gemm_gemini_float4_fixedPfS_S_iii,@function
        .size           _Z24gemm_gemini_float4_fixedPfS_S_iii,(.L_x_63 - _Z24gemm_gemini_float4_fixedPfS_S_iii)
        .other          _Z24gemm_gemini_float4_fixedPfS_S_iii,@"STO_CUDA_ENTRY STV_DEFAULT"
_Z24gemm_gemini_float4_fixedPfS_S_iii:
.text._Z24gemm_gemini_float4_fixedPfS_S_iii:
[----:B------:R-:W-:Y:S01]  /*0000*/  LDC R1, c[0x0][0x37c] ;  /* 0x0000df00ff017b82 */ /* 0x000fe20000000800 */
[----:B------:R-:W0:Y:S07]  /*0010*/  S2R R0, SR_CTAID.X ;  /* 0x0000000000007919 */ /* 0x000e2e0000002500 */
[----:B------:R-:W1:Y:S01]  /*0020*/  S2UR UR6, SR_CTAID.Y ;  /* 0x00000000000679c3 */ /* 0x000e620000002600 */
[----:B------:R-:W2:Y:S01]  /*0030*/  LDCU UR4, c[0x0][0x3a0] ;  /* 0x00007400ff0477ac */ /* 0x000ea20008000800 */
[----:B------:R-:W-:Y:S01]  /*0040*/  HFMA2 R9, -RZ, RZ, 0, 0 ;  /* 0x00000000ff097431 */ /* 0x000fe200000001ff */
[----:B------:R-:W0:Y:S01]  /*0050*/  S2R R7, SR_TID.X ;  /* 0x0000000000077919 */ /* 0x000e220000002100 */
[----:B------:R-:W3:Y:S01]  /*0060*/  LDCU UR8, c[0x0][0x360] ;  /* 0x00006c00ff0877ac */ /* 0x000ee20008000800 */
[----:B------:R-:W4:Y:S03]  /*0070*/  S2R R16, SR_TID.Y ;  /* 0x0000000000107919 */ /* 0x000f260000002200 */
[----:B------:R-:W3:Y:S01]  /*0080*/  LDC R17, c[0x0][0x364] ;  /* 0x0000d900ff117b82 */ /* 0x000ee20000000800 */
[----:B------:R-:W0:Y:S01]  /*0090*/  LDCU.64 UR10, c[0x0][0x358] ;  /* 0x00006b00ff0a77ac */ /* 0x000e220008000a00 */
[----:B--2---:R-:W-:-:S02]  /*00a0*/  UISETP.GE.AND UP0, UPT, UR4, 0x1, UPT ;  /* 0x000000010400788c */ /* 0x004fc4000bf06270 */
[----:B-1----:R-:W-:Y:S01]  /*00b0*/  USHF.L.U32 UR6, UR6, 0x4, URZ ;  /* 0x0000000406067899 */ /* 0x002fe200080006ff */
[----:B---3--:R-:W-:Y:S01]  /*00c0*/  IMAD R17, R17, UR8, RZ ;  /* 0x0000000811117c24 */ /* 0x008fe2000f8e02ff */
[----:B0-----:R-:W-:-:S04]  /*00d0*/  LEA R19, R0, R7, 0x4 ;  /* 0x0000000700137211 */ /* 0x001fc800078e20ff */
[----:B----4-:R-:W-:Y:S01]  /*00e0*/  IADD3 R20, PT, PT, R16, UR6, RZ ;  /* 0x0000000610147c10 */ /* 0x010fe2000fffe0ff */
[----:B------:R-:W-:Y:S06]  /*00f0*/  BRA.U !UP0, `(.L_x_0) ;  /* 0x0000001108747547 */ /* 0x000fec000b800000 */
[----:B------:R-:W0:Y:S01]  /*0100*/  I2F.U32.RP R4, R17 ;  /* 0x0000001100047306 */ /* 0x000e220000209000 */
[----:B------:R-:W-:Y:S01]  /*0110*/  IADD3 R5, PT, PT, RZ, -R17, RZ ;  /* 0x80000011ff057210 */ /* 0x000fe20007ffe0ff */
[----:B------:R-:W1:Y:S01]  /*0120*/  S2UR UR7, SR_CgaCtaId ;  /* 0x00000000000779c3 */ /* 0x000e620000008800 */
[----:B------:R-:W-:Y:S01]  /*0130*/  ISETP.NE.U32.AND P2, PT, R17, RZ, PT ;  /* 0x000000ff1100720c */ /* 0x000fe20003f45070 */
[----:B------:R-:W-:Y:S01]  /*0140*/  UMOV UR4, 0x400 ;  /* 0x0000040000047882 */ /* 0x000fe20000000000 */
[----:B------:R-:W-:Y:S01]  /*0150*/  MOV R9, RZ ;  /* 0x000000ff00097202 */ /* 0x000fe20000000f00 */
[----:B------:R-:W-:Y:S01]  /*0160*/  UIADD3 UR5, UPT, UPT, UR4, 0x1000, URZ ;  /* 0x0000100004057890 */ /* 0x000fe2000fffe0ff */
[----:B------:R-:W-:Y:S01]  /*0170*/  IMAD R18, R16, UR8, R7 ;  /* 0x0000000810127c24 */ /* 0x000fe2000f8e0207 */
[----:B0-----:R-:W0:Y:S01]  /*0180*/  MUFU.RCP R4, R4 ;  /* 0x0000000400047308 */ /* 0x001e220000001000 */
[----:B-1----:R-:W-:Y:S02]  /*0190*/  ULEA UR4, UR7, UR4, 0x18 ;  /* 0x0000000407047291 */ /* 0x002fe4000f8ec0ff */
[----:B------:R-:W-:Y:S01]  /*01a0*/  ULEA UR7, UR7, UR5, 0x18 ;  /* 0x0000000507077291 */ /* 0x000fe2000f8ec0ff */
[----:B0-----:R-:W-:-:S03]  /*01b0*/  IADD3 R2, PT, PT, R4, 0xffffffe, RZ ;  /* 0x0ffffffe04027810 */ /* 0x001fc60007ffe0ff */
[----:B------:R-:W-:Y:S01]  /*01c0*/  LEA R16, R16, UR4, 0x8 ;  /* 0x0000000410107c11 */ /* 0x000fe2000f8e40ff */
[----:B------:R-:W-:Y:S01]  /*01d0*/  UMOV UR4, URZ ;  /* 0x000000ff00047c82 */ /* 0x000fe20008000000 */
[----:B------:R0:W1:Y:S02]  /*01e0*/  F2I.FTZ.U32.TRUNC.NTZ R3, R2 ;  /* 0x0000000200037305 */ /* 0x000064000021f000 */
[----:B0-----:R-:W-:Y:S01]  /*01f0*/  MOV R2, RZ ;  /* 0x000000ff00027202 */ /* 0x001fe20000000f00 */
[----:B-1----:R-:W-:-:S04]  /*0200*/  IMAD R5, R5, R3, RZ ;  /* 0x0000000305057224 */ /* 0x002fc800078e02ff */
[----:B------:R-:W-:-:S06]  /*0210*/  IMAD.HI.U32 R3, R3, R5, R2 ;  /* 0x0000000503037227 */ /* 0x000fcc00078e0002 */
[----:B------:R-:W-:Y:S01]  /*0220*/  IMAD.HI.U32 R5, R3, 0x100, RZ ;  /* 0x0000010003057827 */ /* 0x000fe200078e00ff */
[----:B------:R-:W-:-:S04]  /*0230*/  LEA R3, R7, UR7, 0x2 ;  /* 0x0000000707037c11 */ /* 0x000fc8000f8e10ff */
[----:B------:R-:W-:-:S05]  /*0240*/  IADD3 R6, PT, PT, -R5, RZ, RZ ;  /* 0x000000ff05067210 */ /* 0x000fca0007ffe1ff */
[----:B------:R-:W-:-:S05]  /*0250*/  IMAD R6, R17, R6, 0x100 ;  /* 0x0000010011067424 */ /* 0x000fca00078e0206 */
[----:B------:R-:W-:-:S13]  /*0260*/  ISETP.GE.U32.AND P0, PT, R6, R17, PT ;  /* 0x000000110600720c */ /* 0x000fda0003f06070 */
[----:B------:R-:W-:Y:S02]  /*0270*/  @P0 IADD3 R6, PT, PT, -R17, R6, RZ ;  /* 0x0000000611060210 */ /* 0x000fe40007ffe1ff */
[----:B------:R-:W-:Y:S02]  /*0280*/  @P0 IADD3 R5, PT, PT, R5, 0x1, RZ ;  /* 0x0000000105050810 */ /* 0x000fe40007ffe0ff */
[----:B------:R-:W-:-:S13]  /*0290*/  ISETP.GE.U32.AND P1, PT, R6, R17, PT ;  /* 0x000000110600720c */ /* 0x000fda0003f26070 */
[----:B------:R-:W-:Y:S02]  /*02a0*/  @P1 IADD3 R5, PT, PT, R5, 0x1, RZ ;  /* 0x0000000105051810 */ /* 0x000fe40007ffe0ff */
[----:B------:R-:W-:-:S04]  /*02b0*/  @!P2 LOP3.LUT R5, RZ, R17, RZ, 0x33, !PT ;  /* 0x00000011ff05a212 */ /* 0x000fc800078e33ff */
[----:B------:R-:W-:-:S07]  /*02c0*/  VIMNMX.U32 R2, PT, PT, R5, 0x1, !PT ;  /* 0x0000000105027848 */ /* 0x000fce0007fe0000 */
.L_x_12:
[----:B------:R-:W-:-:S13]  /*02d0*/  ISETP.GT.U32.AND P0, PT, R17, 0x100, PT ;  /* 0x000001001100780c */ /* 0x000fda0003f04070 */
[----:B------:R-:W-:Y:S05]  /*02e0*/  @P0 BRA `(.L_x_1) ;  /* 0x0000000400a00947 */ /* 0x000fea0003800000 */
[----:B------:R-:W-:-:S05]  /*02f0*/  UMOV UR5, URZ ;  /* 0x000000ff00057c82 */ /* 0x000fca0008000000 */
.L_x_6:
[----:B--2---:R-:W-:Y:S01]  /*0300*/  IMAD R7, R17, UR5, R18 ;  /* 0x0000000511077c24 */ /* 0x004fe2000f8e0212 */
[----:B------:R-:W-:Y:S01]  /*0310*/  UIADD3 UR5, UPT, UPT, UR5, 0x1, URZ ;  /* 0x0000000105057890 */ /* 0x000fe2000fffe0ff */
[----:B------:R-:W-:Y:S01]  /*0320*/  BSSY.RECONVERGENT B0, `(.L_x_2) ;  /* 0x0000034000007945 */ /* 0x000fe20003800200 */
[----:B------:R-:W0:Y:S02]  /*0330*/  LDCU UR12, c[0x0][0x3a0] ;  /* 0x00007400ff0c77ac */ /* 0x000e240008000800 */
[----:B------:R-:W-:Y:S01]  /*0340*/  ISETP.GT.U32.AND P0, PT, R7, 0xff, PT ;  /* 0x000000ff0700780c */ /* 0x000fe20003f04070 */
[----:B------:R-:W1:Y:S01]  /*0350*/  LDCU UR13, c[0x0][0x398] ;  /* 0x00007300ff0d77ac */ /* 0x000e620008000800 */
[----:B------:R-:W-:-:S11]  /*0360*/  ISETP.NE.AND P1, PT, R2, UR5, PT ;  /* 0x0000000502007c0c */ /* 0x000fd6000bf25270 */
[----:B------:R-:W-:Y:S05]  /*0370*/  @P0 BRA `(.L_x_3) ;  /* 0x0000000000b80947 */ /* 0x000fea0003800000 */
[----:B------:R-:W2:Y:S01]  /*0380*/  LDC R10, c[0x0][0x3a0] ;  /* 0x0000e800ff0a7b82 */ /* 0x000ea20000000800 */
[C---:B------:R-:W-:Y:S01]  /*0390*/  SHF.L.U32 R8, R7.reuse, 0x2, RZ ;  /* 0x0000000207087819 */ /* 0x040fe200000006ff */
[----:B------:R-:W3:Y:S01]  /*03a0*/  LDCU UR8, c[0x0][0x398] ;  /* 0x00007300ff0877ac */ /* 0x000ee20008000800 */
[----:B------:R-:W-:Y:S02]  /*03b0*/  LEA.HI R13, R7, UR6, RZ, 0x1c ;  /* 0x00000006070d7c11 */ /* 0x000fe4000f8fe0ff */
[----:B------:R-:W-:-:S04]  /*03c0*/  LOP3.LUT R11, R8, 0x3c, RZ, 0xc0, !PT ;  /* 0x0000003c080b7812 */ /* 0x000fc800078ec0ff */
[----:B------:R-:W-:-:S04]  /*03d0*/  IADD3 R6, PT, PT, R11, UR4, RZ ;  /* 0x000000040b067c10 */ /* 0x000fc8000fffe0ff */
[----:B------:R-:W-:-:S04]  /*03e0*/  IADD3 R4, PT, PT, R6, 0x3, RZ ;  /* 0x0000000306047810 */ /* 0x000fc80007ffe0ff */
[----:B--2---:R-:W-:-:S04]  /*03f0*/  ISETP.GE.AND P0, PT, R4, R10, PT ;  /* 0x0000000a0400720c */ /* 0x004fc80003f06270 */
[----:B---3--:R-:W-:-:S13]  /*0400*/  ISETP.LT.AND P0, PT, R13, UR8, !P0 ;  /* 0x000000080d007c0c */ /* 0x008fda000c701270 */
[----:B------:R-:W-:Y:S05]  /*0410*/  @!P0 BRA `(.L_x_4) ;  /* 0x0000000000388947 */ /* 0x000fea0003800000 */
[----:B------:R-:W2:Y:S01]  /*0420*/  LDC.64 R4, c[0x0][0x380] ;  /* 0x0000e000ff047b82 */ /* 0x000ea20000000a00 */
[----:B------:R-:W-:-:S05]  /*0430*/  IMAD R6, R13, R10, R6 ;  /* 0x0000000a0d067224 */ /* 0x000fca00078e0206 */
[----:B------:R-:W-:-:S05]  /*0440*/  SHF.R.U32.HI R7, RZ, 0x2, R6 ;  /* 0x00000002ff077819 */ /* 0x000fca0000011606 */
[----:B--2---:R-:W-:-:S06]  /*0450*/  IMAD.WIDE.U32 R4, R7, 0x10, R4 ;  /* 0x0000001007047825 */ /* 0x004fcc00078e0004 */
[----:B------:R-:W2:Y:S01]  /*0460*/  LDG.E.128 R4, desc[UR10][R4.64] ;  /* 0x0000000a04047981 */ /* 0x000ea2000c1e1d00 */
[----:B------:R-:W3:Y:S01]  /*0470*/  S2UR UR9, SR_CgaCtaId ;  /* 0x00000000000979c3 */ /* 0x000ee20000008800 */
[----:B------:R-:W-:Y:S02]  /*0480*/  UMOV UR8, 0x400 ;  /* 0x0000040000087882 */ /* 0x000fe40000000000 */
[----:B---3--:R-:W-:-:S06]  /*0490*/  ULEA UR8, UR9, UR8, 0x18 ;  /* 0x0000000809087291 */ /* 0x008fcc000f8ec0ff */
[----:B------:R-:W-:-:S05]  /*04a0*/  LEA R8, R8, UR8, 0x2 ;  /* 0x0000000808087c11 */ /* 0x000fca000f8e10ff */
[----:B--2---:R2:W-:Y:S04]  /*04b0*/  STS [R8], R4 ;  /* 0x0000000408007388 */ /* 0x0045e80000000800 */
[----:B------:R2:W-:Y:S04]  /*04c0*/  STS [R8+0x4], R5 ;  /* 0x0000040508007388 */ /* 0x0005e80000000800 */
[----:B------:R2:W-:Y:S04]  /*04d0*/  STS [R8+0x8], R6 ;  /* 0x0000080608007388 */ /* 0x0005e80000000800 */
[----:B------:R2:W-:Y:S01]  /*04e0*/  STS [R8+0xc], R7 ;  /* 0x00000c0708007388 */ /* 0x0005e20000000800 */
[----:B------:R-:W-:Y:S05]  /*04f0*/  BRA `(.L_x_3) ;  /* 0x0000000000587947 */ /* 0x000fea0003800000 */
.L_x_4:
[----:B------:R-:W2:Y:S01]  /*0500*/  S2UR UR9, SR_CgaCtaId ;  /* 0x00000000000979c3 */ /* 0x000ea20000008800 */
[----:B------:R-:W-:Y:S01]  /*0510*/  UMOV UR8, 0x400 ;  /* 0x0000040000087882 */ /* 0x000fe20000000000 */
[----:B------:R-:W-:Y:S02]  /*0520*/  IMAD R4, R13, R10, UR4 ;  /* 0x000000040d047e24 */ /* 0x000fe4000f8e020a */
[----:B------:R-:W-:-:S03]  /*0530*/  HFMA2 R10, -RZ, RZ, 0, 0 ;  /* 0x00000000ff0a7431 */ /* 0x000fc600000001ff */
[----:B------:R-:W-:Y:S01]  /*0540*/  IADD3 R11, PT, PT, R11, R4, RZ ;  /* 0x000000040b0b7210 */ /* 0x000fe20007ffe0ff */
[----:B--2---:R-:W-:-:S06]  /*0550*/  ULEA UR8, UR9, UR8, 0x18 ;  /* 0x0000000809087291 */ /* 0x004fcc000f8ec0ff */
[----:B------:R-:W-:-:S07]  /*0560*/  LEA R7, R7, UR8, 0x4 ;  /* 0x0000000807077c11 */ /* 0x000fce000f8e20ff */
.L_x_5:
[----:B0-----:R-:W-:Y:S02]  /*0570*/  ISETP.GE.AND P0, PT, R6, UR12, PT ;  /* 0x0000000c06007c0c */ /* 0x001fe4000bf06270 */
[----:B------:R-:W-:Y:S02]  /*0580*/  MOV R12, RZ ;  /* 0x000000ff000c7202 */ /* 0x000fe40000000f00 */
[----:B-1----:R-:W-:-:S13]  /*0590*/  ISETP.GE.OR P0, PT, R13, UR13, P0 ;  /* 0x0000000d0d007c0c */ /* 0x002fda0008706670 */
[----:B------:R-:W0:Y:S02]  /*05a0*/  @!P0 LDC.64 R4, c[0x0][0x380] ;  /* 0x0000e000ff048b82 */ /* 0x000e240000000a00 */
[----:B0-----:R-:W-:-:S05]  /*05b0*/  @!P0 IMAD.WIDE.U32 R4, R11, 0x4, R4 ;  /* 0x000000040b048825 */ /* 0x001fca00078e0004 */
[----:B------:R-:W2:Y:S01]  /*05c0*/  @!P0 LDG.E R12, desc[UR10][R4.64] ;  /* 0x0000000a040c8981 */ /* 0x000ea2000c1e1900 */
[----:B------:R-:W-:Y:S02]  /*05d0*/  ISETP.GE.U32.AND P0, PT, R8, 0x3ff, PT ;  /* 0x000003ff0800780c */ /* 0x000fe40003f06070 */
[C---:B------:R-:W-:Y:S02]  /*05e0*/  ISETP.LT.U32.AND P2, PT, R10.reuse, 0x3, PT ;  /* 0x000000030a00780c */ /* 0x040fe40003f41070 */
[----:B------:R-:W-:Y:S02]  /*05f0*/  IADD3 R10, PT, PT, R10, 0x1, RZ ;  /* 0x000000010a0a7810 */ /* 0x000fe40007ffe0ff */
[----:B------:R-:W-:Y:S02]  /*0600*/  IADD3 R8, PT, PT, R8, 0x1, RZ ;  /* 0x0000000108087810 */ /* 0x000fe40007ffe0ff */
[----:B------:R-:W-:Y:S02]  /*0610*/  IADD3 R6, PT, PT, R6, 0x1, RZ ;  /* 0x0000000106067810 */ /* 0x000fe40007ffe0ff */
[----:B------:R-:W-:Y:S01]  /*0620*/  IADD3 R11, PT, PT, R11, 0x1, RZ ;  /* 0x000000010b0b7810 */ /* 0x000fe20007ffe0ff */
[----:B--2---:R0:W-:Y:S02]  /*0630*/  STS [R7], R12 ;  /* 0x0000000c07007388 */ /* 0x0041e40000000800 */
[----:B0-----:R-:W-:-:S02]  /*0640*/  IADD3 R7, PT, PT, R7, 0x4, RZ ;  /* 0x0000000407077810 */ /* 0x001fc40007ffe0ff */
[----:B------:R-:W-:Y:S05]  /*0650*/  @!P0 BRA P2, `(.L_x_5) ;  /* 0xfffffffc00c48947 */ /* 0x000fea000103ffff */
.L_x_3:
[----:B01----:R-:W-:Y:S05]  /*0660*/  BSYNC.RECONVERGENT B0 ;  /* 0x0000000000007941 */ /* 0x003fea0003800200 */
.L_x_2:
[----:B------:R-:W-:Y:S05]  /*0670*/  @P1 BRA `(.L_x_6) ;  /* 0xfffffffc00201947 */ /* 0x000fea000383ffff */
[----:B------:R-:W-:-:S05]  /*0680*/  UMOV UR5, URZ ;  /* 0x000000ff00057c82 */ /* 0x000fca0008000000 */
.L_x_11:
[----:B--2---:R-:W-:Y:S01]  /*0690*/  IMAD R8, R17, UR5, R18 ;  /* 0x0000000511087c24 */ /* 0x004fe2000f8e0212 */
[----:B------:R-:W-:Y:S01]  /*06a0*/  UIADD3 UR5, UPT, UPT, UR5, 0x1, URZ ;  /* 0x0000000105057890 */ /* 0x000fe2000fffe0ff */
[----:B------:R-:W-:Y:S01]  /*06b0*/  BSSY.RECONVERGENT B0, `(.L_x_7) ;  /* 0x000002a000007945 */ /* 0x000fe20003800200 */
[----:B------:R-:W0:Y:S02]  /*06c0*/  LDCU UR12, c[0x0][0x3a0] ;  /* 0x00007400ff0c77ac */ /* 0x000e240008000800 */
[----:B------:R-:W-:Y:S01]  /*06d0*/  ISETP.GT.U32.AND P0, PT, R8, 0xff, PT ;  /* 0x000000ff0800780c */ /* 0x000fe20003f04070 */
[----:B------:R-:W1:Y:S01]  /*06e0*/  LDCU UR9, c[0x0][0x39c] ;  /* 0x00007380ff0977ac */ /* 0x000e620008000800 */
[----:B------:R-:W-:-:S11]  /*06f0*/  ISETP.NE.AND P1, PT, R2, UR5, PT ;  /* 0x0000000502007c0c */ /* 0x000fd6000bf25270 */
[----:B---3--:R-:W-:Y:S05]  /*0700*/  @P0 BRA `(.L_x_8) ;  /* 0x0000000000900947 */ /* 0x008fea0003800000 */
[----:B------:R-:W2:Y:S01]  /*0710*/  LDC R7, c[0x0][0x39c] ;  /* 0x0000e700ff077b82 */ /* 0x000ea20000000800 */
[C---:B------:R-:W-:Y:S01]  /*0720*/  SHF.L.U32 R13, R8.reuse, 0x2, RZ ;  /* 0x00000002080d7819 */ /* 0x040fe200000006ff */
[----:B------:R-:W3:Y:S01]  /*0730*/  LDCU UR8, c[0x0][0x3a0] ;  /* 0x00007400ff0877ac */ /* 0x000ee20008000800 */
[----:B------:R-:W-:Y:S02]  /*0740*/  LEA.HI R12, R8, UR4, RZ, 0x1e ;  /* 0x00000004080c7c11 */ /* 0x000fe4000f8ff0ff */
[----:B------:R-:W-:-:S04]  /*0750*/  LOP3.LUT R5, R13, 0xc, RZ, 0xc0, !PT ;  /* 0x0000000c0d057812 */ /* 0x000fc800078ec0ff */
[----:B------:R-:W-:-:S04]  /*0760*/  LEA R15, R0, R5, 0x4 ;  /* 0x00000005000f7211 */ /* 0x000fc800078e20ff */
[----:B------:R-:W-:-:S04]  /*0770*/  IADD3 R4, PT, PT, R15, 0x3, RZ ;  /* 0x000000030f047810 */ /* 0x000fc80007ffe0ff */
[----:B--2---:R-:W-:-:S04]  /*0780*/  ISETP.GE.AND P0, PT, R4, R7, PT ;  /* 0x000000070400720c */ /* 0x004fc80003f06270 */
[----:B---3--:R-:W-:-:S13]  /*0790*/  ISETP.LT.AND P0, PT, R12, UR8, !P0 ;  /* 0x000000080c007c0c */ /* 0x008fda000c701270 */
[----:B------:R-:W-:Y:S05]  /*07a0*/  @!P0 BRA `(.L_x_9) ;  /* 0x0000000000288947 */ /* 0x000fea0003800000 */
[----:B------:R-:W2:Y:S01]  /*07b0*/  LDC.64 R4, c[0x0][0x388] ;  /* 0x0000e200ff047b82 */ /* 0x000ea20000000a00 */
[----:B------:R-:W-:-:S05]  /*07c0*/  IMAD R6, R12, R7, R15 ;  /* 0x000000070c067224 */ /* 0x000fca00078e020f */
[----:B------:R-:W-:-:S04]  /*07d0*/  SHF.R.S32.HI R7, RZ, 0x1f, R6 ;  /* 0x0000001fff077819 */ /* 0x000fc80000011406 */
[----:B------:R-:W-:-:S04]  /*07e0*/  LEA.HI R7, R7, R6, RZ, 0x2 ;  /* 0x0000000607077211 */ /* 0x000fc800078f10ff */
[----:B------:R-:W-:-:S05]  /*07f0*/  SHF.R.S32.HI R7, RZ, 0x2, R7 ;  /* 0x00000002ff077819 */ /* 0x000fca0000011407 */
[----:B--2---:R-:W-:-:S06]  /*0800*/  IMAD.WIDE R4, R7, 0x10, R4 ;  /* 0x0000001007047825 */ /* 0x004fcc00078e0204 */
[----:B------:R-:W2:Y:S01]  /*0810*/  LDG.E.128 R4, desc[UR10][R4.64] ;  /* 0x0000000a04047981 */ /* 0x000ea2000c1e1d00 */
[----:B------:R-:W-:-:S05]  /*0820*/  LEA R8, R8, UR7, 0x4 ;  /* 0x0000000708087c11 */ /* 0x000fca000f8e20ff */
[----:B--2---:R2:W-:Y:S01]  /*0830*/  STS.128 [R8], R4 ;  /* 0x0000000408007388 */ /* 0x0045e20000000c00 */
[----:B------:R-:W-:Y:S05]  /*0840*/  BRA `(.L_x_8) ;  /* 0x0000000000407947 */ /* 0x000fea0003800000 */
.L_x_9:
[----:B------:R-:W-:-:S07]  /*0850*/  HFMA2 R6, -RZ, RZ, 0, 0 ;  /* 0x00000000ff067431 */ /* 0x000fce00000001ff */
.L_x_10:
[----:B------:R-:W-:Y:S02]  /*0860*/  IADD3 R11, PT, PT, R15, R6, RZ ;  /* 0x000000060f0b7210 */ /* 0x000fe40007ffe0ff */
[----:B---3--:R-:W-:Y:S02]  /*0870*/  MOV R7, RZ ;  /* 0x000000ff00077202 */ /* 0x008fe40000000f00 */
[----:B-1----:R-:W-:-:S04]  /*0880*/  ISETP.GE.AND P0, PT, R11, UR9, PT ;  /* 0x000000090b007c0c */ /* 0x002fc8000bf06270 */
[----:B0-----:R-:W-:-:S13]  /*0890*/  ISETP.GE.OR P0, PT, R12, UR12, P0 ;  /* 0x0000000c0c007c0c */ /* 0x001fda0008706670 */
[----:B------:R-:W0:Y:S01]  /*08a0*/  @!P0 LDC.64 R4, c[0x0][0x388] ;  /* 0x0000e200ff048b82 */ /* 0x000e220000000a00 */
[----:B------:R-:W-:-:S04]  /*08b0*/  @!P0 IMAD R11, R12, UR9, R11 ;  /* 0x000000090c0b8c24 */ /* 0x000fc8000f8e020b */
[----:B0-----:R-:W-:-:S05]  /*08c0*/  @!P0 IMAD.WIDE R4, R11, 0x4, R4 ;  /* 0x000000040b048825 */ /* 0x001fca00078e0204 */
[----:B------:R-:W2:Y:S01]  /*08d0*/  @!P0 LDG.E R7, desc[UR10][R4.64] ;  /* 0x0000000a04078981 */ /* 0x000ea2000c1e1900 */
[----:B------:R-:W-:Y:S02]  /*08e0*/  IADD3 R8, PT, PT, R13, R6, RZ ;  /* 0x000000060d087210 */ /* 0x000fe40007ffe0ff */
[----:B------:R-:W-:Y:S02]  /*08f0*/  ISETP.LT.U32.AND P2, PT, R6, 0x3, PT ;  /* 0x000000030600780c */ /* 0x000fe40003f41070 */
[C---:B------:R-:W-:Y:S02]  /*0900*/  LEA R10, R8.reuse, UR7, 0x2 ;  /* 0x00000007080a7c11 */ /* 0x040fe4000f8e10ff */
[----:B------:R-:W-:Y:S02]  /*0910*/  ISETP.GE.U32.AND P0, PT, R8, 0x3ff, PT ;  /* 0x000003ff0800780c */ /* 0x000fe40003f06070 */
[----:B------:R-:W-:Y:S01]  /*0920*/  IADD3 R6, PT, PT, R6, 0x1, RZ ;  /* 0x0000000106067810 */ /* 0x000fe20007ffe0ff */
[----:B--2---:R3:W-:Y:S10]  /*0930*/  STS [R10], R7 ;  /* 0x000000070a007388 */ /* 0x0047f40000000800 */
[----:B------:R-:W-:Y:S05]  /*0940*/  @!P0 BRA P2, `(.L_x_10) ;  /* 0xfffffffc00c48947 */ /* 0x000fea000103ffff */
.L_x_8:
[----:B01----:R-:W-:Y:S05]  /*0950*/  BSYNC.RECONVERGENT B0 ;  /* 0x0000000000007941 */ /* 0x003fea0003800200 */
.L_x_7:
[----:B------:R-:W-:Y:S05]  /*0960*/  @P1 BRA `(.L_x_11) ;  /* 0xfffffffc00481947 */ /* 0x000fea000383ffff */
.L_x_1:
[----:B------:R-:W-:Y:S01]  /*0970*/  BAR.SYNC.DEFER_BLOCKING 0x0 ;  /* 0x0000000000007b1d */ /* 0x000fe20000010000 */
[----:B------:R-:W-:-:S05]  /*0980*/  UIADD3 UR4, UPT, UPT, UR4, 0x40, URZ ;  /* 0x0000004004047890 */ /* 0x000fca000fffe0ff */
[----:B------:R-:W0:Y:S01]  /*0990*/  LDCU UR5, c[0x0][0x3a0] ;  /* 0x00007400ff0577ac */ /* 0x000e220008000800 */
[----:B--2---:R-:W-:Y:S01]  /*09a0*/  LDS R8, [R3] ;  /* 0x0000000003087984 */ /* 0x004fe20000000800 */
[----:B0-----:R-:W-:-:S03]  /*09b0*/  UISETP.GE.AND UP0, UPT, UR4, UR5, UPT ;  /* 0x000000050400728c */ /* 0x001fc6000bf06270 */
[----:B------:R-:W0:Y:S04]  /*09c0*/  LDS.128 R12, [R16] ;  /* 0x00000000100c7984 */ /* 0x000e280000000c00 */
[----:B------:R-:W1:Y:S04]  /*09d0*/  LDS R11, [R3+0x40] ;  /* 0x00004000030b7984 */ /* 0x000e680000000800 */
[----:B---3--:R-:W2:Y:S04]  /*09e0*/  LDS R10, [R3+0x80] ;  /* 0x00008000030a7984 */ /* 0x008ea80000000800 */
[----:B------:R-:W3:Y:S04]  /*09f0*/  LDS R26, [R3+0xc0] ;  /* 0x0000c000031a7984 */ /* 0x000ee80000000800 */
[----:B------:R-:W-:Y:S04]  /*0a00*/  LDS R25, [R3+0x100] ;  /* 0x0001000003197984 */ /* 0x000fe80000000800 */
[----:B------:R-:W4:Y:S04]  /*0a10*/  LDS.128 R4, [R16+0x10] ;  /* 0x0000100010047984 */ /* 0x000f280000000c00 */
[----:B------:R-:W5:Y:S04]  /*0a20*/  LDS R24, [R3+0x140] ;  /* 0x0001400003187984 */ /* 0x000f680000000800 */
[----:B------:R-:W5:Y:S04]  /*0a30*/  LDS R23, [R3+0x180] ;  /* 0x0001800003177984 */ /* 0x000f680000000800 */
[----:B------:R-:W5:Y:S04]  /*0a40*/  LDS R22, [R3+0x1c0] ;  /* 0x0001c00003167984 */ /* 0x000f680000000800 */
[----:B------:R-:W-:Y:S01]  /*0a50*/  LDS R21, [R3+0x200] ;  /* 0x0002000003157984 */ /* 0x000fe20000000800 */
[----:B0-----:R-:W-:-:S03]  /*0a60*/  FFMA R8, R12, R8, R9 ;  /* 0x000000080c087223 */ /* 0x001fc60000000009 */
[----:B------:R-:W-:Y:S01]  /*0a70*/  LDS R28, [R3+0x240] ;  /* 0x00024000031c7984 */ /* 0x000fe20000000800 */
[----:B-1----:R-:W-:-:S03]  /*0a80*/  FFMA R11, R11, R13, R8 ;  /* 0x0000000d0b0b7223 */ /* 0x002fc60000000008 */
[----:B------:R-:W-:Y:S01]  /*0a90*/  LDS R27, [R3+0x280] ;  /* 0x00028000031b7984 */ /* 0x000fe20000000800 */
[----:B--2---:R-:W-:-:S03]  /*0aa0*/  FFMA R13, R10, R14, R11 ;  /* 0x0000000e0a0d7223 */ /* 0x004fc6000000000b */
[----:B------:R-:W0:Y:S01]  /*0ab0*/  LDS.128 R8, [R16+0x20] ;  /* 0x0000200010087984 */ /* 0x000e220000000c00 */
[----:B---3--:R-:W-:-:S03]  /*0ac0*/  FFMA R13, R26, R15, R13 ;  /* 0x0000000f1a0d7223 */ /* 0x008fc6000000000d */
[----:B------:R-:W1:Y:S01]  /*0ad0*/  LDS R26, [R3+0x2c0] ;  /* 0x0002c000031a7984 */ /* 0x000e620000000800 */
[----:B----4-:R-:W-:-:S03]  /*0ae0*/  FFMA R13, R4, R25, R13 ;  /* 0x00000019040d7223 */ /* 0x010fc6000000000d */
[----:B------:R-:W-:Y:S01]  /*0af0*/  LDS R25, [R3+0x300] ;  /* 0x0003000003197984 */ /* 0x000fe20000000800 */
[----:B-----5:R-:W-:-:S03]  /*0b00*/  FFMA R24, R24, R5, R13 ;  /* 0x0000000518187223 */ /* 0x020fc6000000000d */
[----:B------:R-:W2:Y:S01]  /*0b10*/  LDS.128 R12, [R16+0x30] ;  /* 0x00003000100c7984 */ /* 0x000ea20000000c00 */
[----:B------:R-:W-:-:S03]  /*0b20*/  FFMA R5, R23, R6, R24 ;  /* 0x0000000617057223 */ /* 0x000fc60000000018 */
[----:B------:R-:W3:Y:S01]  /*0b30*/  LDS R24, [R3+0x340] ;  /* 0x0003400003187984 */ /* 0x000ee20000000800 */
[----:B------:R-:W-:-:S03]  /*0b40*/  FFMA R5, R22, R7, R5 ;  /* 0x0000000716057223 */ /* 0x000fc60000000005 */
[----:B------:R-:W4:Y:S04]  /*0b50*/  LDS R23, [R3+0x380] ;  /* 0x0003800003177984 */ /* 0x000f280000000800 */
[----:B------:R-:W5:Y:S01]  /*0b60*/  LDS R22, [R3+0x3c0] ;  /* 0x0003c00003167984 */ /* 0x000f620000000800 */
[----:B0-----:R-:W-:-:S03]  /*0b70*/  FFMA R5, R8, R21, R5 ;  /* 0x0000001508057223 */ /* 0x001fc60000000005 */
[----:B------:R-:W-:Y:S01]  /*0b80*/  LDS R21, [R3+0x400] ;  /* 0x0004000003157984 */ /* 0x000fe20000000800 */
[----:B------:R-:W-:-:S03]  /*0b90*/  FFMA R28, R28, R9, R5 ;  /* 0x000000091c1c7223 */ /* 0x000fc60000000005 */
[----:B------:R-:W0:Y:S01]  /*0ba0*/  LDS.128 R4, [R16+0x40] ;  /* 0x0000400010047984 */ /* 0x000e220000000c00 */
[----:B------:R-:W-:-:S03]  /*0bb0*/  FFMA R27, R27, R10, R28 ;  /* 0x0000000a1b1b7223 */ /* 0x000fc6000000001c */
[----:B------:R-:W0:Y:S01]  /*0bc0*/  LDS R28, [R3+0x440] ;  /* 0x00044000031c7984 */ /* 0x000e220000000800 */
[----:B-1----:R-:W-:-:S03]  /*0bd0*/  FFMA R11, R26, R11, R27 ;  /* 0x0000000b1a0b7223 */ /* 0x002fc6000000001b */
[----:B------:R-:W1:Y:S01]  /*0be0*/  LDS R27, [R3+0x480] ;  /* 0x00048000031b7984 */ /* 0x000e620000000800 */
[----:B--2---:R-:W-:-:S03]  /*0bf0*/  FFMA R11, R12, R25, R11 ;  /* 0x000000190c0b7223 */ /* 0x004fc6000000000b */
[----:B------:R-:W2:Y:S01]  /*0c00*/  LDS R26, [R3+0x4c0] ;  /* 0x0004c000031a7984 */ /* 0x000ea20000000800 */
[----:B---3--:R-:W-:-:S03]  /*0c10*/  FFMA R24, R24, R13, R11 ;  /* 0x0000000d18187223 */ /* 0x008fc6000000000b */
[----:B------:R-:W-:Y:S01]  /*0c20*/  LDS R25, [R3+0x500] ;  /* 0x0005000003197984 */ /* 0x000fe20000000800 */
[----:B----4-:R-:W-:-:S03]  /*0c30*/  FFMA R13, R23, R14, R24 ;  /* 0x0000000e170d7223 */ /* 0x010fc60000000018 */
[----:B------:R-:W3:Y:S01]  /*0c40*/  LDS.128 R8, [R16+0x50] ;  /* 0x0000500010087984 */ /* 0x000ee20000000c00 */
[----:B-----5:R-:W-:-:S03]  /*0c50*/  FFMA R13, R22, R15, R13 ;  /* 0x0000000f160d7223 */ /* 0x020fc6000000000d */
[----:B------:R-:W4:Y:S04]  /*0c60*/  LDS R24, [R3+0x540] ;  /* 0x0005400003187984 */ /* 0x000f280000000800 */
[----:B------:R-:W5:Y:S04]  /*0c70*/  LDS R23, [R3+0x580] ;  /* 0x0005800003177984 */ /* 0x000f680000000800 */
[----:B------:R-:W5:Y:S01]  /*0c80*/  LDS R22, [R3+0x5c0] ;  /* 0x0005c00003167984 */ /* 0x000f620000000800 */
[----:B0-----:R-:W-:-:S03]  /*0c90*/  FFMA R13, R4, R21, R13 ;  /* 0x00000015040d7223 */ /* 0x001fc6000000000d */
[----:B------:R-:W-:Y:S01]  /*0ca0*/  LDS R21, [R3+0x600] ;  /* 0x0006000003157984 */ /* 0x000fe20000000800 */
[----:B------:R-:W-:-:S03]  /*0cb0*/  FFMA R28, R28, R5, R13 ;  /* 0x000000051c1c7223 */ /* 0x000fc6000000000d */
[----:B------:R-:W0:Y:S01]  /*0cc0*/  LDS.128 R12, [R16+0x60] ;  /* 0x00006000100c7984 */ /* 0x000e220000000c00 */
[----:B-1----:R-:W-:-:S03]  /*0cd0*/  FFMA R27, R27, R6, R28 ;  /* 0x000000061b1b7223 */ /* 0x002fc6000000001c */
[----:B------:R-:W1:Y:S01]  /*0ce0*/  LDS R28, [R3+0x640] ;  /* 0x00064000031c7984 */ /* 0x000e620000000800 */
[----:B--2---:R-:W-:-:S03]  /*0cf0*/  FFMA R7, R26, R7, R27 ;  /* 0x000000071a077223 */ /* 0x004fc6000000001b */
[----:B------:R-:W2:Y:S04]  /*0d00*/  LDS R27, [R3+0x680] ;  /* 0x00068000031b7984 */ /* 0x000ea80000000800 */
[----:B------:R-:W2:Y:S01]  /*0d10*/  LDS R26, [R3+0x6c0] ;  /* 0x0006c000031a7984 */ /* 0x000ea20000000800 */
[----:B---3--:R-:W-:-:S03]  /*0d20*/  FFMA R7, R8, R25, R7 ;  /* 0x0000001908077223 */ /* 0x008fc60000000007 */
[----:B------:R-:W-:Y:S01]  /*0d30*/  LDS R25, [R3+0x700] ;  /* 0x0007000003197984 */ /* 0x000fe20000000800 */
[----:B----4-:R-:W-:-:S03]  /*0d40*/  FFMA R24, R24, R9, R7 ;  /* 0x0000000918187223 */ /* 0x010fc60000000007 */
[----:B------:R-:W3:Y:S01]  /*0d50*/  LDS.128 R4, [R16+0x70] ;  /* 0x0000700010047984 */ /* 0x000ee20000000c00 */
[----:B-----5:R-:W-:-:S03]  /*0d60*/  FFMA R9, R23, R10, R24 ;  /* 0x0000000a17097223 */ /* 0x020fc60000000018 */
[----:B------:R-:W4:Y:S01]  /*0d70*/  LDS R24, [R3+0x740] ;  /* 0x0007400003187984 */ /* 0x000f220000000800 */
[----:B------:R-:W-:-:S03]  /*0d80*/  FFMA R9, R22, R11, R9 ;  /* 0x0000000b16097223 */ /* 0x000fc60000000009 */
[----:B------:R-:W5:Y:S04]  /*0d90*/  LDS R23, [R3+0x780] ;  /* 0x0007800003177984 */ /* 0x000f680000000800 */
[----:B------:R-:W5:Y:S01]  /*0da0*/  LDS R22, [R3+0x7c0] ;  /* 0x0007c00003167984 */ /* 0x000f620000000800 */
[----:B0-----:R-:W-:-:S03]  /*0db0*/  FFMA R9, R12, R21, R9 ;  /* 0x000000150c097223 */ /* 0x001fc60000000009 */
[----:B------:R-:W-:Y:S01]  /*0dc0*/  LDS R21, [R3+0x800] ;  /* 0x0008000003157984 */ /* 0x000fe20000000800 */
[----:B-1----:R-:W-:-:S03]  /*0dd0*/  FFMA R28, R28, R13, R9 ;  /* 0x0000000d1c1c7223 */ /* 0x002fc60000000009 */
[----:B------:R-:W0:Y:S01]  /*0de0*/  LDS.128 R8, [R16+0x80] ;  /* 0x0000800010087984 */ /* 0x000e220000000c00 */
[----:B--2---:R-:W-:-:S03]  /*0df0*/  FFMA R27, R27, R14, R28 ;  /* 0x0000000e1b1b7223 */ /* 0x004fc6000000001c */
[----:B------:R-:W1:Y:S01]  /*0e00*/  LDS R28, [R3+0x840] ;  /* 0x00084000031c7984 */ /* 0x000e620000000800 */
[----:B------:R-:W-:-:S03]  /*0e10*/  FFMA R15, R26, R15, R27 ;  /* 0x0000000f1a0f7223 */ /* 0x000fc6000000001b */
        /* <DEDUP_REMOVED lines=37> */
[----:B------:R-:W-:Y:S01]  /*1070*/  LDS R26, [R3+0xd40] ;  /* 0x000d4000031a7984 */ /* 0x000fe20000000800 */
[----:B---3--:R-:W-:-:S03]  /*1080*/  FFMA R7, R8, R25, R7 ;  /* 0x0000001908077223 */ /* 0x008fc60000000007 */
[----:B------:R-:W-:Y:S01]  /*1090*/  LDS R25, [R3+0xd80] ;  /* 0x000d800003197984 */ /* 0x000fe20000000800 */
[----:B----4-:R-:W-:-:S03]  /*10a0*/  FFMA R4, R24, R9, R7 ;  /* 0x0000000918047223 */ /* 0x010fc60000000007 */
[----:B------:R-:W3:Y:S01]  /*10b0*/  LDS R24, [R3+0xcc0] ;  /* 0x000cc00003187984 */ /* 0x000ee20000000800 */
[----:B-----5:R-:W-:-:S03]  /*10c0*/  FFMA R9, R23, R10, R4 ;  /* 0x0000000a17097223 */ /* 0x020fc60000000004 */
[----:B------:R-:W-:Y:S01]  /*10d0*/  LDS R23, [R3+0xd00] ;  /* 0x000d000003177984 */ /* 0x000fe20000000800 */
[----:B------:R-:W-:-:S03]  /*10e0*/  FFMA R9, R22, R11, R9 ;  /* 0x0000000b16097223 */ /* 0x000fc60000000009 */
[----:B------:R-:W4:Y:S04]  /*10f0*/  LDS.128 R4, [R16+0xd0] ;  /* 0x0000d00010047984 */ /* 0x000f280000000c00 */
[----:B------:R-:W5:Y:S01]  /*1100*/  LDS R22, [R3+0xdc0] ;  /* 0x000dc00003167984 */ /* 0x000f620000000800 */
[----:B0-----:R-:W-:-:S03]  /*1110*/  FFMA R9, R12, R21, R9 ;  /* 0x000000150c097223 */ /* 0x001fc60000000009 */
[----:B------:R-:W-:Y:S01]  /*1120*/  LDS R21, [R3+0xe00] ;  /* 0x000e000003157984 */ /* 0x000fe20000000800 */
[----:B-1----:R-:W-:-:S03]  /*1130*/  FFMA R28, R28, R13, R9 ;  /* 0x0000000d1c1c7223 */ /* 0x002fc60000000009 */
[----:B------:R-:W0:Y:S01]  /*1140*/  LDS.128 R8, [R16+0xe0] ;  /* 0x0000e00010087984 */ /* 0x000e220000000c00 */
[----:B--2---:R-:W-:-:S04]  /*1150*/  FFMA R27, R27, R14, R28 ;  /* 0x0000000e1b1b7223 */ /* 0x004fc8000000001c */
[----:B---3--:R-:W-:Y:S02]  /*1160*/  FFMA R15, R24, R15, R27 ;  /* 0x0000000f180f7223 */ /* 0x008fe4000000001b */
[----:B------:R-:W1:Y:S02]  /*1170*/  LDS R24, [R3+0xe40] ;  /* 0x000e400003187984 */ /* 0x000e640000000800 */
[----:B----4-:R-:W-:Y:S02]  /*1180*/  FFMA R15, R4, R23, R15 ;  /* 0x00000017040f7223 */ /* 0x010fe4000000000f */
[----:B------:R-:W2:Y:S02]  /*1190*/  LDS R23, [R3+0xe80] ;  /* 0x000e800003177984 */ /* 0x000ea40000000800 */
[----:B------:R-:W-:Y:S02]  /*11a0*/  FFMA R26, R26, R5, R15 ;  /* 0x000000051a1a7223 */ /* 0x000fe4000000000f */
[----:B------:R-:W3:Y:S02]  /*11b0*/  LDS R4, [R3+0xec0] ;  /* 0x000ec00003047984 */ /* 0x000ee40000000800 */
[----:B------:R-:W-:-:S02]  /*11c0*/  FFMA R25, R25, R6, R26 ;  /* 0x0000000619197223 */ /* 0x000fc4000000001a */
[----:B------:R-:W-:Y:S02]  /*11d0*/  LDS R5, [R3+0xf00] ;  /* 0x000f000003057984 */ /* 0x000fe40000000800 */
[----:B-----5:R-:W-:Y:S02]  /*11e0*/  FFMA R25, R22, R7, R25 ;  /* 0x0000000716197223 */ /* 0x020fe40000000019 */
[----:B------:R-:W4:Y:S04]  /*11f0*/  LDS.128 R12, [R16+0xf0] ;  /* 0x0000f000100c7984 */ /* 0x000f280000000c00 */
[----:B------:R-:W5:Y:S01]  /*1200*/  LDS R6, [R3+0xf40] ;  /* 0x000f400003067984 */ /* 0x000f620000000800 */
[----:B0-----:R-:W-:-:S03]  /*1210*/  FFMA R21, R8, R21, R25 ;  /* 0x0000001508157223 */ /* 0x001fc60000000019 */
[----:B------:R-:W0:Y:S04]  /*1220*/  LDS R7, [R3+0xf80] ;  /* 0x000f800003077984 */ /* 0x000e280000000800 */
[----:B------:R-:W0:Y:S01]  /*1230*/  LDS R22, [R3+0xfc0] ;  /* 0x000fc00003167984 */ /* 0x000e220000000800 */
[----:B-1----:R-:W-:-:S04]  /*1240*/  FFMA R24, R24, R9, R21 ;  /* 0x0000000918187223 */ /* 0x002fc80000000015 */
[----:B--2---:R-:W-:-:S04]  /*1250*/  FFMA R23, R23, R10, R24 ;  /* 0x0000000a17177223 */ /* 0x004fc80000000018 */
[----:B---3--:R-:W-:-:S04]  /*1260*/  FFMA R11, R4, R11, R23 ;  /* 0x0000000b040b7223 */ /* 0x008fc80000000017 */
[----:B----4-:R-:W-:-:S04]  /*1270*/  FFMA R5, R12, R5, R11 ;  /* 0x000000050c057223 */ /* 0x010fc8000000000b */
[----:B-----5:R-:W-:-:S04]  /*1280*/  FFMA R6, R6, R13, R5 ;  /* 0x0000000d06067223 */ /* 0x020fc80000000005 */
[----:B0-----:R-:W-:-:S04]  /*1290*/  FFMA R7, R7, R14, R6 ;  /* 0x0000000e07077223 */ /* 0x001fc80000000006 */
[----:B------:R-:W-:Y:S01]  /*12a0*/  FFMA R9, R22, R15, R7 ;  /* 0x0000000f16097223 */ /* 0x000fe20000000007 */
[----:B------:R-:W-:Y:S06]  /*12b0*/  BAR.SYNC.DEFER_BLOCKING 0x0 ;  /* 0x0000000000007b1d */ /* 0x000fec0000010000 */
[----:B------:R-:W-:Y:S05]  /*12c0*/  BRA.U !UP0, `(.L_x_12) ;  /* 0xfffffff108007547 */ /* 0x000fea000b83ffff */
.L_x_0:
[----:B------:R-:W0:Y:S02]  /*12d0*/  LDCU.64 UR8, c[0x0][0x398] ;  /* 0x00007300ff0877ac */ /* 0x000e240008000a00 */
[----:B0-----:R-:W-:-:S04]  /*12e0*/  ISETP.GE.AND P0, PT, R19, UR9, PT ;  /* 0x0000000913007c0c */ /* 0x001fc8000bf06270 */
[----:B------:R-:W-:-:S13]  /*12f0*/  ISETP.GE.OR P0, PT, R20, UR8, P0 ;  /* 0x0000000814007c0c */ /* 0x000fda0008706670 */
[----:B------:R-:W-:Y:S05]  /*1300*/  @P0 EXIT ;  /* 0x000000000000094d */ /* 0x000fea0003800000 */
[----:B------:R-:W0:Y:S01]  /*1310*/  LDC.64 R2, c[0x0][0x390] ;  /* 0x0000e400ff027b82 */ /* 0x000e220000000a00 */
[----:B------:R-:W-:-:S04]  /*1320*/  IMAD R19, R20, UR9, R19 ;  /* 0x0000000914137c24 */ /* 0x000fc8000f8e0213 */
[----:B0-----:R-:W-:-:S05]  /*1330*/  IMAD.WIDE R2, R19, 0x4, R2 ;  /* 0x0000000413027825 */ /* 0x001fca00078e0202 */
[----:B------:R-:W-:Y:S01]  /*1340*/  STG.E desc[UR10][R2.64], R9 ;  /* 0x0000000902007986 */ /* 0x000fe2000c10190a */
[----:B------:R-:W-:Y:S05]  /*1350*/  EXIT ;  /* 0x000000000000794d */ /* 0x000fea0003800000 */
.L_x_13:
[----:B------:R-:W-:-:S00]  /*1360*/  BRA `(.L_x_13) ;  /* 0xfffffffc00fc7947 */ /* 0x000fc0000383ffff */
[----:B------:R-:W-:-:S00]  /*1370*/  NOP ;  /* 0x0000000000007918 */ /* 0x000fc00000000000 */
        /* <DEDUP_REMOVED lines=8> */
.L_x_63:


//--------------------- .text._Z24gemm_kernel_gemini_pro_2PfS_S_iii --------------------------
	.section	.text._Z24gemm_kernel_gemini_pro_2PfS_S_iii,"ax",@progbits
	.align	128
        .global         _Z24gemm_kernel_gemini_pro_2PfS_S_iii
        .type           _Z24gemm_kernel_gemini_pro_2PfS_S_iii,@function
        .size           _Z24gemm_kernel_gemini_pro_2PfS_S_iii,(.L_x_64 - _Z24gemm_kernel_gemini_pro_2PfS_S_iii)
        .other          _Z24gemm_kernel_gemini_pro_2PfS_S_iii,@"STO_CUDA_ENTRY STV_DEFAULT"
_Z24gemm_kernel_gemini_pro_2PfS_S_iii:
.text._Z24gemm_kernel_gemini_pro_2PfS_S_iii:
        /* <DEDUP_REMOVED lines=12> */
[----:B0-----:R-:W-:-:S05]  /*00c0*/  IMAD R18, R0, 0x10, R7 ;  /* 0x0000001000127824 */ /* 0x001fca00078e0207 */
[----:B----4-:R-:W-:Y:S01]  /*00d0*/  IADD3 R19, PT, PT, R17, UR6, RZ ;  /* 0x0000000611137c10 */ /* 0x010fe2000fffe0ff */
[----:B------:R-:W-:Y:S06]  /*00e0*/  BRA.U !UP0, `(.L_x_14) ;  /* 0x0000001d08bc7547 */ /* 0x000fec000b800000 */
[----:B---3--:R-:W-:Y:S01]  /*00f0*/  IMAD R16, R6, UR4, RZ ;  /* 0x0000000406107c24 */ /* 0x008fe2000f8e02ff */
[----:B------:R-:W-:-:S03]  /*0100*/  MOV R21, RZ ;  /* 0x000000ff00157202 */ /* 0x000fc60000000f00 */
[----:B------:R-:W0:Y:S01]  /*0110*/  I2F.U32.RP R4, R16 ;  /* 0x0000001000047306 */ /* 0x000e220000209000 */
[----:B------:R-:W-:Y:S02]  /*0120*/  IADD3 R5, PT, PT, RZ, -R16, RZ ;  /* 0x80000010ff057210 */ /* 0x000fe40007ffe0ff */
[----:B------:R-:W-:-:S05]  /*0130*/  ISETP.NE.U32.AND P2, PT, R16, RZ, PT ;  /* 0x000000ff1000720c */ /* 0x000fca0003f45070 */
[----:B0-----:R-:W0:Y:S02]  /*0140*/  MUFU.RCP R4, R4 ;  /* 0x0000000400047308 */ /* 0x001e240000001000 */
[----:B0-----:R-:W-:Y:S02]  /*0150*/  VIADD R2, R4, 0xffffffe ;  /* 0x0ffffffe04027836 */ /* 0x001fe40000000000 */
[----:B------:R-:W-:-:S04]  /*0160*/  IMAD R4, R6, 0x3, R17 ;  /* 0x0000000306047824 */ /* 0x000fc800078e0211 */
[----:B------:R0:W1:Y:S02]  /*0170*/  F2I.FTZ.U32.TRUNC.NTZ R3, R2 ;  /* 0x0000000200037305 */ /* 0x000064000021f000 */
[----:B0-----:R-:W-:Y:S02]  /*0180*/  IMAD.MOV.U32 R2, RZ, RZ, RZ ;  /* 0x000000ffff027224 */ /* 0x001fe400078e00ff */
[----:B-1----:R-:W-:-:S04]  /*0190*/  IMAD R5, R5, R3, RZ ;  /* 0x0000000305057224 */ /* 0x002fc800078e02ff */
[----:B------:R-:W-:-:S04]  /*01a0*/  IMAD.HI.U32 R3, R3, R5, R2 ;  /* 0x0000000503037227 */ /* 0x000fc800078e0002 */
[----:B------:R-:W-:Y:S02]  /*01b0*/  IMAD R2, R6, 0x2, R17 ;  /* 0x0000000206027824 */ /* 0x000fe400078e0211 */
[----:B------:R-:W-:-:S04]  /*01c0*/  IMAD.HI.U32 R3, R3, 0x400, RZ ;  /* 0x0000040003037827 */ /* 0x000fc800078e00ff */
[----:B------:R-:W-:Y:S01]  /*01d0*/  IMAD R2, R2, UR4, R7 ;  /* 0x0000000402027c24 */ /* 0x000fe2000f8e0207 */
[----:B------:R-:W-:-:S05]  /*01e0*/  IADD3 R5, PT, PT, -R3, RZ, RZ ;  /* 0x000000ff03057210 */ /* 0x000fca0007ffe1ff */
[----:B------:R-:W-:-:S05]  /*01f0*/  IMAD R5, R16, R5, 0x400 ;  /* 0x0000040010057424 */ /* 0x000fca00078e0205 */
[----:B------:R-:W-:-:S13]  /*0200*/  ISETP.GE.U32.AND P0, PT, R5, R16, PT ;  /* 0x000000100500720c */ /* 0x000fda0003f06070 */
[----:B------:R-:W-:Y:S01]  /*0210*/  @P0 IMAD.IADD R5, R5, 0x1, -R16 ;  /* 0x0000000105050824 */ /* 0x000fe200078e0a10 */
[----:B------:R-:W-:-:S04]  /*0220*/  @P0 IADD3 R3, PT, PT, R3, 0x1, RZ ;  /* 0x0000000103030810 */ /* 0x000fc80007ffe0ff */
[----:B------:R-:W-:Y:S02]  /*0230*/  ISETP.GE.U32.AND P1, PT, R5, R16, PT ;  /* 0x000000100500720c */ /* 0x000fe40003f26070 */
[C---:B------:R-:W-:Y:S01]  /*0240*/  IADD3 R5, PT, PT, R17.reuse, R6, RZ ;  /* 0x0000000611057210 */ /* 0x040fe20007ffe0ff */
[----:B------:R-:W-:-:S04]  /*0250*/  IMAD R17, R17, UR4, R7 ;  /* 0x0000000411117c24 */ /* 0x000fc8000f8e0207 */
[----:B------:R-:W-:-:S06]  /*0260*/  IMAD R5, R5, UR4, R7 ;  /* 0x0000000405057c24 */ /* 0x000fcc000f8e0207 */
[----:B------:R-:W-:Y:S01]  /*0270*/  @P1 VIADD R3, R3, 0x1 ;  /* 0x0000000103031836 */ /* 0x000fe20000000000 */
[----:B------:R-:W-:-:S04]  /*0280*/  @!P2 LOP3.LUT R3, RZ, R16, RZ, 0x33, !PT ;  /* 0x00000010ff03a212 */ /* 0x000fc800078e33ff */
[----:B------:R-:W-:Y:S01]  /*0290*/  VIMNMX.U32 R6, PT, PT, R3, 0x1, !PT ;  /* 0x0000000103067848 */ /* 0x000fe20007fe0000 */
[----:B------:R-:W-:Y:S01]  /*02a0*/  IMAD R3, R4, UR4, R7 ;  /* 0x0000000404037c24 */ /* 0x000fe2000f8e0207 */
[----:B------:R-:W-:Y:S02]  /*02b0*/  UMOV UR4, URZ ;  /* 0x000000ff00047c82 */ /* 0x000fe40008000000 */
[C---:B------:R-:W-:Y:S02]  /*02c0*/  LOP3.LUT R7, R6.reuse, 0x3, RZ, 0xc0, !PT ;  /* 0x0000000306077812 */ /* 0x040fe400078ec0ff */
[----:B------:R-:W-:-:S07]  /*02d0*/  LOP3.LUT R6, R6, 0x7fc, RZ, 0xc0, !PT ;  /* 0x000007fc06067812 */ /* 0x000fce00078ec0ff */
.L_x_29:
[----:B------:R-:W-:-:S13]  /*02e0*/  ISETP.GT.U32.AND P0, PT, R16, 0x400, PT ;  /* 0x000004001000780c */ /* 0x000fda0003f04070 */
[----:B------:R-:W-:Y:S05]  /*02f0*/  @P0 BRA `(.L_x_15) ;  /* 0x0000001000bc0947 */ /* 0x000fea0003800000 */
[----:B------:R-:W-:Y:S01]  /*0300*/  ISETP.GT.U32.AND P0, PT, R16, 0x100, PT ;  /* 0x000001001000780c */ /* 0x000fe20003f04070 */
[----:B------:R-:W-:-:S12]  /*0310*/  IMAD.MOV.U32 R4, RZ, RZ, RZ ;  /* 0x000000ffff047224 */ /* 0x000fd800078e00ff */
[----:B------:R-:W-:Y:S05]  /*0320*/  @P0 BRA `(.L_x_16) ;  /* 0x0000000400e40947 */ /* 0x000fea0003800000 */
[----:B------:R-:W0:Y:S01]  /*0330*/  LDCU UR7, c[0x0][0x3a0] ;  /* 0x00007400ff0777ac */ /* 0x000e220008000800 */
[----:B------:R-:W-:Y:S01]  /*0340*/  LOP3.LUT R23, R5, 0x3f, RZ, 0xc0, !PT ;  /* 0x0000003f05177812 */ /* 0x000fe200078ec0ff */
[----:B------:R-:W-:Y:S01]  /*0350*/  HFMA2 R24, -RZ, RZ, 0, 0 ;  /* 0x00000000ff187431 */ /* 0x000fe200000001ff */
[----:B------:R-:W-:Y:S01]  /*0360*/  LOP3.LUT R8, R17, 0x3f, RZ, 0xc0, !PT ;  /* 0x0000003f11087812 */ /* 0x000fe200078ec0ff */
[----:B------:R-:W1:Y:S01]  /*0370*/  LDCU UR5, c[0x0][0x398] ;  /* 0x00007300ff0577ac */ /* 0x000e620008000800 */
[----:B------:R-:W-:Y:S01]  /*0380*/  LOP3.LUT R27, R3, 0x3f, RZ, 0xc0, !PT ;  /* 0x0000003f031b7812 */ /* 0x000fe200078ec0ff */
[----:B------:R-:W-:Y:S01]  /*0390*/  VIADD R23, R23, UR4 ;  /* 0x0000000417177c36 */ /* 0x000fe20008000000 */
[----:B------:R-:W-:Y:S01]  /*03a0*/  LOP3.LUT R25, R2, 0x3f, RZ, 0xc0, !PT ;  /* 0x0000003f02197812 */ /* 0x000fe200078ec0ff */
[----:B------:R-:W-:Y:S01]  /*03b0*/  IMAD.MOV.U32 R26, RZ, RZ, RZ ;  /* 0x000000ffff1a7224 */ /* 0x000fe200078e00ff */
[----:B------:R-:W-:Y:S01]  /*03c0*/  IADD3 R8, PT, PT, R8, UR4, RZ ;  /* 0x0000000408087c10 */ /* 0x000fe2000fffe0ff */
[----:B------:R-:W-:Y:S01]  /*03d0*/  VIADD R27, R27, UR4 ;  /* 0x000000041b1b7c36 */ /* 0x000fe20008000000 */
[----:B------:R-:W-:-:S02]  /*03e0*/  IADD3 R25, PT, PT, R25, UR4, RZ ;  /* 0x0000000419197c10 */ /* 0x000fc4000fffe0ff */
[----:B------:R-:W-:Y:S02]  /*03f0*/  LEA.HI R9, R17, UR6, RZ, 0x1a ;  /* 0x0000000611097c11 */ /* 0x000fe4000f8fd0ff */
[----:B------:R-:W-:Y:S02]  /*0400*/  LEA.HI R22, R5, UR6, RZ, 0x1a ;  /* 0x0000000605167c11 */ /* 0x000fe4000f8fd0ff */
[----:B------:R-:W-:Y:S02]  /*0410*/  LEA.HI R20, R2, UR6, RZ, 0x1a ;  /* 0x0000000602147c11 */ /* 0x000fe4000f8fd0ff */
[----:B0-----:R-:W-:Y:S02]  /*0420*/  ISETP.GE.AND P2, PT, R8, UR7, PT ;  /* 0x0000000708007c0c */ /* 0x001fe4000bf46270 */
[----:B------:R-:W-:Y:S02]  /*0430*/  ISETP.GE.AND P3, PT, R23, UR7, PT ;  /* 0x0000000717007c0c */ /* 0x000fe4000bf66270 */
[----:B------:R-:W-:-:S02]  /*0440*/  ISETP.GE.AND P0, PT, R25, UR7, PT ;  /* 0x0000000719007c0c */ /* 0x000fc4000bf06270 */
[----:B------:R-:W-:Y:S02]  /*0450*/  LEA.HI R4, R3, UR6, RZ, 0x1a ;  /* 0x0000000603047c11 */ /* 0x000fe4000f8fd0ff */
[----:B------:R-:W-:Y:S02]  /*0460*/  ISETP.GE.AND P1, PT, R27, UR7, PT ;  /* 0x000000071b007c0c */ /* 0x000fe4000bf26270 */
[----:B-1----:R-:W-:Y:S02]  /*0470*/  ISETP.GE.OR P2, PT, R9, UR5, P2 ;  /* 0x0000000509007c0c */ /* 0x002fe40009746670 */
[----:B------:R-:W-:Y:S02]  /*0480*/  ISETP.GE.OR P3, PT, R22, UR5, P3 ;  /* 0x0000000516007c0c */ /* 0x000fe40009f66670 */
[----:B------:R-:W-:Y:S02]  /*0490*/  ISETP.GE.OR P0, PT, R20, UR5, P0 ;  /* 0x0000000514007c0c */ /* 0x000fe40008706670 */
[----:B------:R-:W-:-:S07]  /*04a0*/  ISETP.GE.OR P1, PT, R4, UR5, P1 ;  /* 0x0000000504007c0c */ /* 0x000fce0008f26670 */
[----:B------:R-:W-:Y:S01]  /*04b0*/  @!P2 IMAD R29, R9, UR7, R8 ;  /* 0x00000007091dac24 */ /* 0x000fe2000f8e0208 */
[----:B------:R-:W0:Y:S01]  /*04c0*/  @!P2 LDC.64 R14, c[0x0][0x380] ;  /* 0x0000e000ff0eab82 */ /* 0x000e220000000a00 */
[----:B------:R-:W-:Y:S02]  /*04d0*/  @!P3 IMAD R23, R22, UR7, R23 ;  /* 0x000000071617bc24 */ /* 0x000fe4000f8e0217 */
[----:B------:R-:W-:Y:S01]  /*04e0*/  @!P0 IMAD R25, R20, UR7, R25 ;  /* 0x0000000714198c24 */ /* 0x000fe2000f8e0219 */
[----:B------:R-:W-:Y:S01]  /*04f0*/  MOV R20, RZ ;  /* 0x000000ff00147202 */ /* 0x000fe20000000f00 */
[----:B------:R-:W-:Y:S02]  /*0500*/  @!P1 IMAD R27, R4, UR7, R27 ;  /* 0x00000007041b9c24 */ /* 0x000fe4000f8e021b */
[----:B------:R-:W-:Y:S01]  /*0510*/  IMAD.MOV.U32 R22, RZ, RZ, RZ ;  /* 0x000000ffff167224 */ /* 0x000fe200078e00ff */
[----:B------:R-:W1:Y:S08]  /*0520*/  @!P3 LDC.64 R8, c[0x0][0x380] ;  /* 0x0000e000ff08bb82 */ /* 0x000e700000000a00 */
[----:B------:R-:W2:Y:S08]  /*0530*/  @!P0 LDC.64 R10, c[0x0][0x380] ;  /* 0x0000e000ff0a8b82 */ /* 0x000eb00000000a00 */
[----:B------:R-:W3:Y:S01]  /*0540*/  @!P1 LDC.64 R12, c[0x0][0x380] ;  /* 0x0000e000ff0c9b82 */ /* 0x000ee20000000a00 */
[----:B0-----:R-:W-:-:S05]  /*0550*/  @!P2 IMAD.WIDE.U32 R14, R29, 0x4, R14 ;  /* 0x000000041d0ea825 */ /* 0x001fca00078e000e */
[----:B------:R-:W4:Y:S01]  /*0560*/  @!P2 LDG.E R20, desc[UR10][R14.64] ;  /* 0x0000000a0e14a981 */ /* 0x000f22000c1e1900 */
[----:B-1----:R-:W-:-:S05]  /*0570*/  @!P3 IMAD.WIDE.U32 R8, R23, 0x4, R8 ;  /* 0x000000041708b825 */ /* 0x002fca00078e0008 */
[----:B------:R0:W5:Y:S01]  /*0580*/  @!P3 LDG.E R22, desc[UR10][R8.64] ;  /* 0x0000000a0816b981 */ /* 0x000162000c1e1900 */
[----:B--2---:R-:W-:-:S05]  /*0590*/  @!P0 IMAD.WIDE.U32 R10, R25, 0x4, R10 ;  /* 0x00000004190a8825 */ /* 0x004fca00078e000a */
[----:B------:R-:W2:Y:S01]  /*05a0*/  @!P0 LDG.E R24, desc[UR10][R10.64] ;  /* 0x0000000a0a188981 */ /* 0x000ea2000c1e1900 */
[----:B---3--:R-:W-:-:S05]  /*05b0*/  @!P1 IMAD.WIDE.U32 R12, R27, 0x4, R12 ;  /* 0x000000041b0c9825 */ /* 0x008fca00078e000c */
[----:B------:R-:W3:Y:S01]  /*05c0*/  @!P1 LDG.E R26, desc[UR10][R12.64] ;  /* 0x0000000a0c1a9981 */ /* 0x000ee2000c1e1900 */
[----:B------:R-:W1:Y:S01]  /*05d0*/  S2UR UR7, SR_CgaCtaId ;  /* 0x00000000000779c3 */ /* 0x000e620000008800 */
[----:B------:R-:W-:Y:S01]  /*05e0*/  UMOV UR5, 0x400 ;  /* 0x0000040000057882 */ /* 0x000fe20000000000 */
[----:B0-----:R-:W-:Y:S01]  /*05f0*/  IADD3 R8, PT, PT, -R6, 0x4, RZ ;  /* 0x0000000406087810 */ /* 0x001fe20007ffe1ff */
[----:B-1----:R-:W-:-:S06]  /*0600*/  ULEA UR5, UR7, UR5, 0x18 ;  /* 0x0000000507057291 */ /* 0x002fcc000f8ec0ff */
[----:B------:R-:W-:-:S04]  /*0610*/  LEA R23, R17, UR5, 0x2 ;  /* 0x0000000511177c11 */ /* 0x000fc8000f8e10ff */
[C---:B------:R-:W-:Y:S01]  /*0620*/  LEA R25, R16.reuse, R23, 0x2 ;  /* 0x0000001710197211 */ /* 0x040fe200078e10ff */
[C-C-:B------:R-:W-:Y:S02]  /*0630*/  IMAD R27, R16.reuse, 0x8, R23.reuse ;  /* 0x00000008101b7824 */ /* 0x140fe400078e0217 */
[----:B------:R-:W-:Y:S01]  /*0640*/  IMAD R29, R16, 0xc, R23 ;  /* 0x0000000c101d7824 */ /* 0x000fe200078e0217 */
[----:B------:R-:W-:Y:S02]  /*0650*/  ISETP.NE.AND P0, PT, R8, RZ, PT ;  /* 0x000000ff0800720c */ /* 0x000fe40003f05270 */
[----:B------:R-:W-:Y:S01]  /*0660*/  MOV R4, R6 ;  /* 0x0000000600047202 */ /* 0x000fe20000000f00 */
[----:B----4-:R0:W-:Y:S04]  /*0670*/  STS [R23], R20 ;  /* 0x0000001417007388 */ /* 0x0101e80000000800 */
[----:B-----5:R0:W-:Y:S04]  /*0680*/  STS [R25], R22 ;  /* 0x0000001619007388 */ /* 0x0201e80000000800 */
[----:B--2---:R0:W-:Y:S04]  /*0690*/  STS [R27], R24 ;  /* 0x000000181b007388 */ /* 0x0041e80000000800 */
[----:B---3--:R0:W-:Y:S01]  /*06a0*/  STS [R29], R26 ;  /* 0x0000001a1d007388 */ /* 0x0081e20000000800 */
[----:B------:R-:W-:Y:S05]  /*06b0*/  @!P0 BRA `(.L_x_16) ;  /* 0x0000000400008947 */ /* 0x000fea0003800000 */
[C---:B------:R-:W-:Y:S01]  /*06c0*/  IMAD R9, R16.reuse, 0x10, R23 ;  /* 0x0000001010097824 */ /* 0x040fe200078e0217 */
[----:B------:R-:W-:Y:S01]  /*06d0*/  MOV R4, R8 ;  /* 0x0000000800047202 */ /* 0x000fe20000000f00 */
[C---:B------:R-:W-:Y:S01]  /*06e0*/  IMAD R15, R16.reuse, 0x4, R5 ;  /* 0x00000004100f7824 */ /* 0x040fe200078e0205 */
[C---:B0-----:R-:W-:Y:S01]  /*06f0*/  LEA R23, R16.reuse, R2, 0x2 ;  /* 0x0000000210177211 */ /* 0x041fe200078e10ff */
[C---:B------:R-:W-:Y:S01]  /*0700*/  IMAD R25, R16.reuse, 0x4, R3 ;  /* 0x0000000410197824 */ /* 0x040fe200078e0203 */
[----:B------:R-:W-:Y:S01]  /*0710*/  LEA R27, R16, R17, 0x2 ;  /* 0x00000011101b7211 */ /* 0x000fe200078e10ff */
[----:B------:R-:W0:Y:S01]  /*0720*/  LDCU UR5, c[0x0][0x3a0] ;  /* 0x00007400ff0577ac */ /* 0x000e220008000800 */
[----:B------:R-:W1:Y:S05]  /*0730*/  LDCU UR7, c[0x0][0x398] ;  /* 0x00007300ff0777ac */ /* 0x000e6a0008000800 */
.L_x_17:
[C---:B------:R-:W-:Y:S02]  /*0740*/  LOP3.LUT R8, R27.reuse, 0x3f, RZ, 0xc0, !PT ;  /* 0x0000003f1b087812 */ /* 0x040fe400078ec0ff */
[----:B------:R-:W-:Y:S02]  /*0750*/  LEA.HI R13, R27, UR6, RZ, 0x1a ;  /* 0x000000061b0d7c11 */ /* 0x000fe4000f8fd0ff */
[C---:B--2---:R-:W-:Y:S01]  /*0760*/  LOP3.LUT R29, R15.reuse, 0x3f, RZ, 0xc0, !PT ;  /* 0x0000003f0f1d7812 */ /* 0x044fe200078ec0ff */
[----:B------:R-:W-:Y:S01]  /*0770*/  VIADD R8, R8, UR4 ;  /* 0x0000000408087c36 */ /* 0x000fe20008000000 */
[----:B------:R-:W-:Y:S02]  /*0780*/  LEA.HI R14, R15, UR6, RZ, 0x1a ;  /* 0x000000060f0e7c11 */ /* 0x000fe4000f8fd0ff */
[----:B------:R-:W-:Y:S02]  /*0790*/  IADD3 R29, PT, PT, R29, UR4, RZ ;  /* 0x000000041d1d7c10 */ /* 0x000fe4000fffe0ff */
[----:B0-----:R-:W-:-:S04]  /*07a0*/  ISETP.GE.AND P0, PT, R8, UR5, PT ;  /* 0x0000000508007c0c */ /* 0x001fc8000bf06270 */
[----:B-1----:R-:W-:Y:S02]  /*07b0*/  ISETP.GE.OR P1, PT, R13, UR7, P0 ;  /* 0x000000070d007c0c */ /* 0x002fe40008726670 */
[----:B------:R-:W-:-:S04]  /*07c0*/  ISETP.GE.AND P0, PT, R29, UR5, PT ;  /* 0x000000051d007c0c */ /* 0x000fc8000bf06270 */
[----:B------:R-:W-:-:S07]  /*07d0*/  ISETP.GE.OR P0, PT, R14, UR7, P0 ;  /* 0x000000070e007c0c */ /* 0x000fce0008706670 */
[----:B------:R-:W0:Y:S01]  /*07e0*/  @!P1 LDC.64 R10, c[0x0][0x380] ;  /* 0x0000e000ff0a9b82 */ /* 0x000e220000000a00 */
[----:B------:R-:W-:Y:S01]  /*07f0*/  @!P1 IMAD R13, R13, UR5, R8 ;  /* 0x000000050d0d9c24 */ /* 0x000fe2000f8e0208 */
[----:B------:R-:W-:Y:S01]  /*0800*/  LOP3.LUT R24, R23, 0x3f, RZ, 0xc0, !PT ;  /* 0x0000003f17187812 */ /* 0x000fe200078ec0ff */
[----:B------:R-:W-:Y:S01]  /*0810*/  IMAD.MOV.U32 R8, RZ, RZ, RZ ;  /* 0x000000ffff087224 */ /* 0x000fe200078e00ff */
[----:B------:R-:W-:Y:S02]  /*0820*/  LOP3.LUT R20, R25, 0x3f, RZ, 0xc0, !PT ;  /* 0x0000003f19147812 */ /* 0x000fe400078ec0ff */
[----:B------:R-:W-:Y:S02]  /*0830*/  IADD3 R24, PT, PT, R24, UR4, RZ ;  /* 0x0000000418187c10 */ /* 0x000fe4000fffe0ff */
[----:B------:R-:W-:Y:S02]  /*0840*/  IADD3 R20, PT, PT, R20, UR4, RZ ;  /* 0x0000000414147c10 */ /* 0x000fe4000fffe0ff */
[----:B------:R-:W-:-:S02]  /*0850*/  LEA.HI R26, R23, UR6, RZ, 0x1a ;  /* 0x00000006171a7c11 */ /* 0x000fc4000f8fd0ff */
[----:B------:R-:W-:Y:S02]  /*0860*/  ISETP.GE.AND P2, PT, R24, UR5, PT ;  /* 0x0000000518007c0c */ /* 0x000fe4000bf46270 */
[----:B------:R-:W-:Y:S01]  /*0870*/  LEA.HI R22, R25, UR6, RZ, 0x1a ;  /* 0x0000000619167c11 */ /* 0x000fe2000f8fd0ff */
[----:B0-----:R-:W-:Y:S02]  /*0880*/  @!P1 IMAD.WIDE.U32 R10, R13, 0x4, R10 ;  /* 0x000000040d0a9825 */ /* 0x001fe400078e000a */
[----:B------:R-:W0:Y:S03]  /*0890*/  @!P0 LDC.64 R12, c[0x0][0x380] ;  /* 0x0000e000ff0c8b82 */ /* 0x000e260000000a00 */
[----:B------:R1:W2:Y:S01]  /*08a0*/  @!P1 LDG.E R8, desc[UR10][R10.64] ;  /* 0x0000000a0a089981 */ /* 0x0002a2000c1e1900 */
[----:B------:R-:W-:Y:S01]  /*08b0*/  ISETP.GE.AND P1, PT, R20, UR5, PT ;  /* 0x0000000514007c0c */ /* 0x000fe2000bf26270 */
[----:B------:R-:W-:Y:S01]  /*08c0*/  @!P0 IMAD R29, R14, UR5, R29 ;  /* 0x000000050e1d8c24 */ /* 0x000fe2000f8e021d */
[----:B------:R-:W-:Y:S01]  /*08d0*/  ISETP.GE.OR P2, PT, R26, UR7, P2 ;  /* 0x000000071a007c0c */ /* 0x000fe20009746670 */
[----:B------:R-:W-:Y:S01]  /*08e0*/  IMAD.MOV.U32 R14, RZ, RZ, RZ ;  /* 0x000000ffff0e7224 */ /* 0x000fe200078e00ff */
[----:B------:R-:W-:-:S11]  /*08f0*/  ISETP.GE.OR P1, PT, R22, UR7, P1 ;  /* 0x0000000716007c0c */ /* 0x000fd60008f26670 */
[----:B------:R-:W-:Y:S02]  /*0900*/  @!P2 IMAD R24, R26, UR5, R24 ;  /* 0x000000051a18ac24 */ /* 0x000fe4000f8e0218 */
[----:B-1----:R-:W1:Y:S01]  /*0910*/  @!P1 LDC.64 R10, c[0x0][0x380] ;  /* 0x0000e000ff0a9b82 */ /* 0x002e620000000a00 */
[----:B0-----:R-:W-:-:S07]  /*0920*/  @!P0 IMAD.WIDE.U32 R28, R29, 0x4, R12 ;  /* 0x000000041d1c8825 */ /* 0x001fce00078e000c */
[----:B------:R-:W0:Y:S01]  /*0930*/  @!P2 LDC.64 R12, c[0x0][0x380] ;  /* 0x0000e000ff0cab82 */ /* 0x000e220000000a00 */
[----:B------:R-:W-:Y:S02]  /*0940*/  HFMA2 R26, -RZ, RZ, 0, 0 ;  /* 0x00000000ff1a7431 */ /* 0x000fe400000001ff */
[----:B------:R-:W-:Y:S01]  /*0950*/  @!P1 IMAD R20, R22, UR5, R20 ;  /* 0x0000000516149c24 */ /* 0x000fe2000f8e0214 */
[----:B------:R3:W4:Y:S02]  /*0960*/  @!P0 LDG.E R14, desc[UR10][R28.64] ;  /* 0x0000000a1c0e8981 */ /* 0x000724000c1e1900 */
[----:B---3--:R-:W-:Y:S01]  /*0970*/  MOV R29, RZ ;  /* 0x000000ff001d7202 */ /* 0x008fe20000000f00 */
[----:B-1----:R-:W-:-:S05]  /*0980*/  @!P1 IMAD.WIDE.U32 R10, R20, 0x4, R10 ;  /* 0x00000004140a9825 */ /* 0x002fca00078e000a */
[----:B------:R-:W3:Y:S01]  /*0990*/  @!P1 LDG.E R29, desc[UR10][R10.64] ;  /* 0x0000000a0a1d9981 */ /* 0x000ee2000c1e1900 */
[----:B0-----:R-:W-:-:S05]  /*09a0*/  @!P2 IMAD.WIDE.U32 R12, R24, 0x4, R12 ;  /* 0x00000004180ca825 */ /* 0x001fca00078e000c */
[----:B------:R-:W5:Y:S01]  /*09b0*/  @!P2 LDG.E R26, desc[UR10][R12.64] ;  /* 0x0000000a0c1aa981 */ /* 0x000f62000c1e1900 */
[C-C-:B------:R-:W-:Y:S01]  /*09c0*/  IMAD R24, R16.reuse, 0x4, R9.reuse ;  /* 0x0000000410187824 */ /* 0x140fe200078e0209 */
[C---:B------:R-:W-:Y:S01]  /*09d0*/  LEA R22, R16.reuse, R9, 0x3 ;  /* 0x0000000910167211 */ /* 0x040fe200078e18ff */
[----:B------:R-:W-:Y:S01]  /*09e0*/  IMAD R20, R16, 0xc, R9 ;  /* 0x0000000c10147824 */ /* 0x000fe200078e0209 */
[----:B------:R-:W-:-:S04]  /*09f0*/  IADD3 R4, PT, PT, R4, 0x4, RZ ;  /* 0x0000000404047810 */ /* 0x000fc80007ffe0ff */
[----:B------:R-:W-:Y:S01]  /*0a00*/  ISETP.NE.AND P0, PT, R4, RZ, PT ;  /* 0x000000ff0400720c */ /* 0x000fe20003f05270 */
[C---:B------:R-:W-:Y:S01]  /*0a10*/  IMAD R15, R16.reuse, 0x4, R15 ;  /* 0x00000004100f7824 */ /* 0x040fe200078e020f */
[C---:B------:R-:W-:Y:S01]  /*0a20*/  LEA R23, R16.reuse, R23, 0x2 ;  /* 0x0000001710177211 */ /* 0x040fe200078e10ff */
[C---:B------:R-:W-:Y:S01]  /*0a30*/  IMAD R27, R16.reuse, 0x4, R27 ;  /* 0x00000004101b7824 */ /* 0x040fe200078e021b */
[C---:B------:R-:W-:Y:S01]  /*0a40*/  LEA R25, R16.reuse, R25, 0x2 ;  /* 0x0000001910197211 */ /* 0x040fe200078e10ff */
[----:B--2---:R0:W-:Y:S04]  /*0a50*/  STS [R9], R8 ;  /* 0x0000000809007388 */ /* 0x0041e80000000800 */
[----:B----4-:R2:W-:Y:S01]  /*0a60*/  STS [R24], R14 ;  /* 0x0000000e18007388 */ /* 0x0105e20000000800 */
[----:B0-----:R-:W-:-:S03]  /*0a70*/  LEA R9, R16, R9, 0x4 ;  /* 0x0000000910097211 */ /* 0x001fc600078e20ff */
[----:B-----5:R2:W-:Y:S04]  /*0a80*/  STS [R22], R26 ;  /* 0x0000001a16007388 */ /* 0x0205e80000000800 */
[----:B---3--:R2:W-:Y:S01]  /*0a90*/  STS [R20], R29 ;  /* 0x0000001d14007388 */ /* 0x0085e20000000800 */
[----:B------:R-:W-:Y:S05]  /*0aa0*/  @P0 BRA `(.L_x_17) ;  /* 0xfffffffc00240947 */ /* 0x000fea000383ffff */
[----:B------:R-:W-:-:S07]  /*0ab0*/  MOV R4, R6 ;  /* 0x0000000600047202 */ /* 0x000fce0000000f00 */
.L_x_16:
[----:B------:R-:W-:-:S13]  /*0ac0*/  ISETP.NE.AND P0, PT, R7, RZ, PT ;  /* 0x000000ff0700720c */ /* 0x000fda0003f05270 */
[----:B------:R-:W-:Y:S05]  /*0ad0*/  @!P0 BRA `(.L_x_18) ;  /* 0x0000000000d88947 */ /* 0x000fea0003800000 */
[----:B------:R-:W1:Y:S01]  /*0ae0*/  LDCU UR8, c[0x0][0x3a0] ;  /* 0x00007400ff0877ac */ /* 0x000e620008000800 */
[----:B------:R-:W-:Y:S01]  /*0af0*/  IMAD R13, R16, R4, R17 ;  /* 0x00000004100d7224 */ /* 0x000fe200078e0211 */
[----:B------:R-:W3:Y:S04]  /*0b00*/  LDCU UR9, c[0x0][0x398] ;  /* 0x00007300ff0977ac */ /* 0x000ee80008000800 */
[C---:B------:R-:W-:Y:S02]  /*0b10*/  LOP3.LUT R4, R13.reuse, 0x3f, RZ, 0xc0, !PT ;  /* 0x0000003f0d047812 */ /* 0x040fe400078ec0ff */
[----:B------:R-:W-:-:S03]  /*0b20*/  LEA.HI R11, R13, UR6, RZ, 0x1a ;  /* 0x000000060d0b7c11 */ /* 0x000fc6000f8fd0ff */
[----:B------:R-:W-:-:S05]  /*0b30*/  VIADD R4, R4, UR4 ;  /* 0x0000000404047c36 */ /* 0x000fca0008000000 */
[----:B-1----:R-:W-:-:S04]  /*0b40*/  ISETP.GE.AND P0, PT, R4, UR8, PT ;  /* 0x0000000804007c0c */ /* 0x002fc8000bf06270 */
[----:B---3--:R-:W-:-:S13]  /*0b50*/  ISETP.GE.OR P0, PT, R11, UR9, P0 ;  /* 0x000000090b007c0c */ /* 0x008fda0008706670 */
[----:B------:R-:W1:Y:S01]  /*0b60*/  @!P0 LDC.64 R8, c[0x0][0x380] ;  /* 0x0000e000ff088b82 */ /* 0x000e620000000a00 */
[----:B------:R-:W-:Y:S02]  /*0b70*/  @!P0 IMAD R11, R11, UR8, R4 ;  /* 0x000000080b0b8c24 */ /* 0x000fe4000f8e0204 */
[----:B------:R-:W-:Y:S02]  /*0b80*/  HFMA2 R4, -RZ, RZ, 0, 0 ;  /* 0x00000000ff047431 */ /* 0x000fe400000001ff */
[----:B-1----:R-:W-:-:S05]  /*0b90*/  @!P0 IMAD.WIDE.U32 R8, R11, 0x4, R8 ;  /* 0x000000040b088825 */ /* 0x002fca00078e0008 */
[----:B------:R-:W3:Y:S01]  /*0ba0*/  @!P0 LDG.E R4, desc[UR10][R8.64] ;  /* 0x0000000a08048981 */ /* 0x000ee2000c1e1900 */
[----:B------:R-:W1:Y:S01]  /*0bb0*/  S2UR UR7, SR_CgaCtaId ;  /* 0x00000000000779c3 */ /* 0x000e620000008800 */
[----:B------:R-:W-:Y:S01]  /*0bc0*/  UMOV UR5, 0x400 ;  /* 0x0000040000057882 */ /* 0x000fe20000000000 */
[----:B------:R-:W-:Y:S01]  /*0bd0*/  ISETP.NE.AND P0, PT, R7, 0x1, PT ;  /* 0x000000010700780c */ /* 0x000fe20003f05270 */
[----:B-1----:R-:W-:-:S06]  /*0be0*/  ULEA UR5, UR7, UR5, 0x18 ;  /* 0x0000000507057291 */ /* 0x002fcc000f8ec0ff */
[----:B------:R-:W-:-:S05]  /*0bf0*/  LEA R11, R13, UR5, 0x2 ;  /* 0x000000050d0b7c11 */ /* 0x000fca000f8e10ff */
[----:B---3--:R1:W-:Y:S01]  /*0c00*/  STS [R11], R4 ;  /* 0x000000040b007388 */ /* 0x0083e20000000800 */
[----:B------:R-:W-:Y:S05]  /*0c10*/  @!P0 BRA `(.L_x_18) ;  /* 0x0000000000888947 */ /* 0x000fea0003800000 */
[C---:B------:R-:W-:Y:S01]  /*0c20*/  IADD3 R13, PT, PT, R16.reuse, R13, RZ ;  /* 0x0000000d100d7210 */ /* 0x040fe20007ffe0ff */
[----:B------:R-:W-:Y:S01]  /*0c30*/  BSSY.RECONVERGENT B0, `(.L_x_19) ;  /* 0x000000d000007945 */ /* 0x000fe20003800200 */
[----:B0-----:R-:W-:Y:S02]  /*0c40*/  LEA R23, R16, R11, 0x2 ;  /* 0x0000000b10177211 */ /* 0x001fe400078e10ff */
[----:B-1----:R-:W-:Y:S02]  /*0c50*/  LOP3.LUT R4, R13, 0x3f, RZ, 0xc0, !PT ;  /* 0x0000003f0d047812 */ /* 0x002fe400078ec0ff */
[----:B------:R-:W-:-:S03]  /*0c60*/  MOV R8, RZ ;  /* 0x000000ff00087202 */ /* 0x000fc60000000f00 */
[----:B------:R-:W-:Y:S01]  /*0c70*/  VIADD R15, R4, UR4 ;  /* 0x00000004040f7c36 */ /* 0x000fe20008000000 */
[----:B------:R-:W-:-:S04]  /*0c80*/  LEA.HI R4, R13, UR6, RZ, 0x1a ;  /* 0x000000060d047c11 */ /* 0x000fc8000f8fd0ff */
[----:B------:R-:W-:-:S04]  /*0c90*/  ISETP.GE.AND P0, PT, R15, UR8, PT ;  /* 0x000000080f007c0c */ /* 0x000fc8000bf06270 */
[----:B------:R-:W-:-:S13]  /*0ca0*/  ISETP.GE.OR P0, PT, R4, UR9, P0 ;  /* 0x0000000904007c0c */ /* 0x000fda0008706670 */
[----:B------:R-:W-:Y:S05]  /*0cb0*/  @P0 BRA `(.L_x_20) ;  /* 0x0000000000100947 */ /* 0x000fea0003800000 */
[----:B------:R-:W0:Y:S01]  /*0cc0*/  LDC.64 R8, c[0x0][0x380] ;  /* 0x0000e000ff087b82 */ /* 0x000e220000000a00 */
[----:B------:R-:W-:-:S04]  /*0cd0*/  IMAD R11, R4, UR8, R15 ;  /* 0x00000008040b7c24 */ /* 0x000fc8000f8e020f */
[----:B0-----:R-:W-:-:S06]  /*0ce0*/  IMAD.WIDE.U32 R8, R11, 0x4, R8 ;  /* 0x000000040b087825 */ /* 0x001fcc00078e0008 */
[----:B------:R0:W5:Y:S02]  /*0cf0*/  LDG.E R8, desc[UR10][R8.64] ;  /* 0x0000000a08087981 */ /* 0x000164000c1e1900 */
.L_x_20:
[----:B------:R-:W-:Y:S05]  /*0d00*/  BSYNC.RECONVERGENT B0 ;  /* 0x0000000000007941 */ /* 0x000fea0003800200 */
.L_x_19:
[----:B-----5:R3:W-:Y:S01]  /*0d10*/  STS [R23], R8 ;  /* 0x0000000817007388 */ /* 0x0207e20000000800 */
[----:B------:R-:W-:-:S13]  /*0d20*/  ISETP.NE.AND P0, PT, R7, 0x2, PT ;  /* 0x000000020700780c */ /* 0x000fda0003f05270 */
[----:B---3--:R-:W-:Y:S05]  /*0d30*/  @!P0 BRA `(.L_x_18) ;  /* 0x0000000000408947 */ /* 0x008fea0003800000 */
[C---:B------:R-:W-:Y:S01]  /*0d40*/  IMAD.IADD R4, R16.reuse, 0x1, R13 ;  /* 0x0000000110047824 */ /* 0x040fe200078e020d */
[----:B------:R-:W-:Y:S01]  /*0d50*/  BSSY.RECONVERGENT B0, `(.L_x_21) ;  /* 0x000000d000007945 */ /* 0x000fe20003800200 */
[----:B------:R-:W-:-:S03]  /*0d60*/  LEA R13, R16, R23, 0x2 ;  /* 0x00000017100d7211 */ /* 0x000fc600078e10ff */
[C---:B------:R-:W-:Y:S02]  /*0d70*/  LOP3.LUT R8, R4.reuse, 0x3f, RZ, 0xc0, !PT ;  /* 0x0000003f04087812 */ /* 0x040fe400078ec0ff */
[----:B------:R-:W-:Y:S02]  /*0d80*/  LEA.HI R4, R4, UR6, RZ, 0x1a ;  /* 0x0000000604047c11 */ /* 0x000fe4000f8fd0ff */
[----:B------:R-:W-:Y:S01]  /*0d90*/  IADD3 R11, PT, PT, R8, UR4, RZ ;  /* 0x00000004080b7c10 */ /* 0x000fe2000fffe0ff */
[----:B------:R-:W-:-:S03]  /*0da0*/  IMAD.MOV.U32 R8, RZ, RZ, RZ ;  /* 0x000000ffff087224 */ /* 0x000fc600078e00ff */
[----:B------:R-:W-:-:S04]  /*0db0*/  ISETP.GE.AND P0, PT, R11, UR8, PT ;  /* 0x000000080b007c0c */ /* 0x000fc8000bf06270 */
[----:B------:R-:W-:-:S13]  /*0dc0*/  ISETP.GE.OR P0, PT, R4, UR9, P0 ;  /* 0x0000000904007c0c */ /* 0x000fda0008706670 */
[----:B------:R-:W-:Y:S05]  /*0dd0*/  @P0 BRA `(.L_x_22) ;  /* 0x0000000000100947 */ /* 0x000fea0003800000 */
[----:B0-----:R-:W0:Y:S01]  /*0de0*/  LDC.64 R8, c[0x0][0x380] ;  /* 0x0000e000ff087b82 */ /* 0x001e220000000a00 */
[----:B------:R-:W-:-:S04]  /*0df0*/  IMAD R11, R4, UR8, R11 ;  /* 0x00000008040b7c24 */ /* 0x000fc8000f8e020b */
[----:B0-----:R-:W-:-:S06]  /*0e00*/  IMAD.WIDE.U32 R8, R11, 0x4, R8 ;  /* 0x000000040b087825 */ /* 0x001fcc00078e0008 */
[----:B------:R1:W5:Y:S02]  /*0e10*/  LDG.E R8, desc[UR10][R8.64] ;  /* 0x0000000a08087981 */ /* 0x000364000c1e1900 */
.L_x_22:
[----:B------:R-:W-:Y:S05]  /*0e20*/  BSYNC.RECONVERGENT B0 ;  /* 0x0000000000007941 */ /* 0x000fea0003800200 */
.L_x_21:
[----:B-----5:R3:W-:Y:S02]  /*0e30*/  STS [R13], R8 ;  /* 0x000000080d007388 */ /* 0x0207e40000000800 */
.L_x_18:
[----:B------:R-:W-:Y:S02]  /*0e40*/  ISETP.GT.U32.AND P0, PT, R16, 0x100, PT ;  /* 0x000001001000780c */ /* 0x000fe40003f04070 */
[----:B-1----:R-:W-:-:S11]  /*0e50*/  MOV R4, RZ ;  /* 0x000000ff00047202 */ /* 0x002fd60000000f00 */
[----:B------:R-:W-:Y:S05]  /*0e60*/  @P0 BRA `(.L_x_23) ;  /* 0x0000000000fc0947 */ /* 0x000fea0003800000 */
[----:B------:R-:W1:Y:S01]  /*0e70*/  LDCU UR12, c[0x0][0x3a0] ;  /* 0x00007400ff0c77ac */ /* 0x000e620008000800 */
[----:B------:R-:W4:Y:S01]  /*0e80*/  LDCU UR9, c[0x0][0x39c] ;  /* 0x00007380ff0977ac */ /* 0x000f220008000800 */
[----:B------:R-:W-:-:S05]  /*0e90*/  UMOV UR5, URZ ;  /* 0x000000ff00057c82 */ /* 0x000fca0008000000 */
.L_x_24:
[----:B0-----:R-:W-:Y:S02]  /*0ea0*/  IMAD R23, R16, UR5, R17 ;  /* 0x0000000510177c24 */ /* 0x001fe4000f8e0211 */
[----:B--2---:R-:W-:-:S03]  /*0eb0*/  IMAD.MOV.U32 R24, RZ, RZ, RZ ;  /* 0x000000ffff187224 */ /* 0x004fc600078e00ff */
[C---:B------:R-:W-:Y:S02]  /*0ec0*/  LOP3.LUT R9, R23.reuse, 0xf, RZ, 0xc0, !PT ;  /* 0x0000000f17097812 */ /* 0x040fe400078ec0ff */
[----:B---3--:R-:W-:Y:S02]  /*0ed0*/  IADD3 R13, PT, PT, R16, R23, RZ ;  /* 0x00000017100d7210 */ /* 0x008fe40007ffe0ff */
[----:B------:R-:W-:Y:S01]  /*0ee0*/  LEA.HI R22, R23, UR4, RZ, 0x1c ;  /* 0x0000000417167c11 */ /* 0x000fe2000f8fe0ff */
[----:B------:R-:W-:Y:S01]  /*0ef0*/  IMAD R11, R0, 0x10, R9 ;  /* 0x00000010000b7824 */ /* 0x000fe200078e0209 */
[C---:B------:R-:W-:Y:S02]  /*0f00*/  IADD3 R27, PT, PT, R16.reuse, R13, RZ ;  /* 0x0000000d101b7210 */ /* 0x040fe40007ffe0ff */
[----:B------:R-:W-:Y:S02]  /*0f10*/  LOP3.LUT R9, R13, 0xf, RZ, 0xc0, !PT ;  /* 0x0000000f0d097812 */ /* 0x000fe400078ec0ff */
[----:B------:R-:W-:-:S02]  /*0f20*/  IADD3 R20, PT, PT, R16, R27, RZ ;  /* 0x0000001b10147210 */ /* 0x000fc40007ffe0ff */
[----:B------:R-:W-:Y:S01]  /*0f30*/  LEA.HI R13, R13, UR4, RZ, 0x1c ;  /* 0x000000040d0d7c11 */ /* 0x000fe2000f8fe0ff */
[----:B------:R-:W-:Y:S01]  /*0f40*/  IMAD R8, R0, 0x10, R9 ;  /* 0x0000001000087824 */ /* 0x000fe200078e0209 */
[----:B------:R-:W-:Y:S02]  /*0f50*/  LOP3.LUT R9, R27, 0xf, RZ, 0xc0, !PT ;  /* 0x0000000f1b097812 */ /* 0x000fe400078ec0ff */
[----:B------:R-:W-:Y:S02]  /*0f60*/  LOP3.LUT R29, R20, 0xf, RZ, 0xc0, !PT ;  /* 0x0000000f141d7812 */ /* 0x000fe400078ec0ff */
[C---:B------:R-:W-:Y:S02]  /*0f70*/  LEA R4, R0.reuse, R9, 0x4 ;  /* 0x0000000900047211 */ /* 0x040fe400078e20ff */
[----:B------:R-:W-:Y:S02]  /*0f80*/  LEA R29, R0, R29, 0x4 ;  /* 0x0000001d001d7211 */ /* 0x000fe400078e20ff */
[----:B----4-:R-:W-:-:S02]  /*0f90*/  ISETP.GE.AND P0, PT, R11, UR9, PT ;  /* 0x000000090b007c0c */ /* 0x010fc4000bf06270 */
[----:B------:R-:W-:Y:S02]  /*0fa0*/  ISETP.GE.AND P1, PT, R8, UR9, PT ;  /* 0x0000000908007c0c */ /* 0x000fe4000bf26270 */
[----:B------:R-:W-:Y:S02]  /*0fb0*/  LEA.HI R27, R27, UR4, RZ, 0x1c ;  /* 0x000000041b1b7c11 */ /* 0x000fe4000f8fe0ff */
[----:B------:R-:W-:Y:S02]  /*0fc0*/  ISETP.GE.AND P3, PT, R4, UR9, PT ;  /* 0x0000000904007c0c */ /* 0x000fe4000bf66270 */
[----:B------:R-:W-:Y:S02]  /*0fd0*/  LEA.HI R20, R20, UR4, RZ, 0x1c ;  /* 0x0000000414147c11 */ /* 0x000fe4000f8fe0ff */
[----:B------:R-:W-:Y:S02]  /*0fe0*/  ISETP.GE.AND P2, PT, R29, UR9, PT ;  /* 0x000000091d007c0c */ /* 0x000fe4000bf46270 */
[----:B-1----:R-:W-:-:S02]  /*0ff0*/  ISETP.GE.OR P0, PT, R22, UR12, P0 ;  /* 0x0000000c16007c0c */ /* 0x002fc40008706670 */
[----:B------:R-:W-:Y:S02]  /*1000*/  ISETP.GE.OR P1, PT, R13, UR12, P1 ;  /* 0x0000000c0d007c0c */ /* 0x000fe40008f26670 */
[----:B------:R-:W-:Y:S02]  /*1010*/  ISETP.GE.OR P3, PT, R27, UR12, P3 ;  /* 0x0000000c1b007c0c */ /* 0x000fe40009f66670 */
[----:B------:R-:W-:-:S07]  /*1020*/  ISETP.GE.OR P2, PT, R20, UR12, P2 ;  /* 0x0000000c14007c0c */ /* 0x000fce0009746670 */
[----:B------:R-:W0:Y:S01]  /*1030*/  @!P0 LDC.64 R14, c[0x0][0x388] ;  /* 0x0000e200ff0e8b82 */ /* 0x000e220000000a00 */
[----:B------:R-:W-:Y:S02]  /*1040*/  @!P0 IMAD R22, R22, UR9, R11 ;  /* 0x0000000916168c24 */ /* 0x000fe4000f8e020b */
[----:B------:R-:W-:Y:S02]  /*1050*/  @!P1 IMAD R25, R13, UR9, R8 ;  /* 0x000000090d199c24 */ /* 0x000fe4000f8e0208 */
[----:B------:R-:W-:Y:S02]  /*1060*/  @!P3 IMAD R27, R27, UR9, R4 ;  /* 0x000000091b1bbc24 */ /* 0x000fe4000f8e0204 */
[----:B------:R-:W-:Y:S01]  /*1070*/  @!P2 IMAD R29, R20, UR9, R29 ;  /* 0x00000009141dac24 */ /* 0x000fe2000f8e021d */
[----:B------:R-:W1:Y:S01]  /*1080*/  @!P1 LDC.64 R8, c[0x0][0x388] ;  /* 0x0000e200ff089b82 */ /* 0x000e620000000a00 */
[----:B------:R-:W-:Y:S02]  /*1090*/  HFMA2 R20, -RZ, RZ, 0, 0 ;  /* 0x00000000ff147431 */ /* 0x000fe400000001ff */
[----:B------:R-:W-:-:S05]  /*10a0*/  IMAD.MOV.U32 R4, RZ, RZ, RZ ;  /* 0x000000ffff047224 */ /* 0x000fca00078e00ff */
[----:B------:R-:W2:Y:S08]  /*10b0*/  @!P3 LDC.64 R10, c[0x0][0x388] ;  /* 0x0000e200ff0abb82 */ /* 0x000eb00000000a00 */
[----:B------:R-:W3:Y:S01]  /*10c0*/  @!P2 LDC.64 R12, c[0x0][0x388] ;  /* 0x0000e200ff0cab82 */ /* 0x000ee20000000a00 */
[----:B0-----:R-:W-:Y:S01]  /*10d0*/  @!P0 IMAD.WIDE R14, R22, 0x4, R14 ;  /* 0x00000004160e8825 */ /* 0x001fe200078e020e */
[----:B------:R-:W-:-:S04]  /*10e0*/  MOV R22, RZ ;  /* 0x000000ff00167202 */ /* 0x000fc80000000f00 */
[----:B------:R0:W4:Y:S01]  /*10f0*/  @!P0 LDG.E R4, desc[UR10][R14.64] ;  /* 0x0000000a0e048981 */ /* 0x000122000c1e1900 */
[----:B-1----:R-:W-:-:S05]  /*1100*/  @!P1 IMAD.WIDE R8, R25, 0x4, R8 ;  /* 0x0000000419089825 */ /* 0x002fca00078e0208 */
[----:B------:R-:W5:Y:S01]  /*1110*/  @!P1 LDG.E R20, desc[UR10][R8.64] ;  /* 0x0000000a08149981 */ /* 0x000f62000c1e1900 */
[----:B--2---:R-:W-:-:S05]  /*1120*/  @!P3 IMAD.WIDE R10, R27, 0x4, R10 ;  /* 0x000000041b0ab825 */ /* 0x004fca00078e020a */
[----:B------:R-:W2:Y:S01]  /*1130*/  @!P3 LDG.E R22, desc[UR10][R10.64] ;  /* 0x0000000a0a16b981 */ /* 0x000ea2000c1e1900 */
[----:B---3--:R-:W-:-:S05]  /*1140*/  @!P2 IMAD.WIDE R12, R29, 0x4, R12 ;  /* 0x000000041d0ca825 */ /* 0x008fca00078e020c */
[----:B------:R-:W3:Y:S01]  /*1150*/  @!P2 LDG.E R24, desc[UR10][R12.64] ;  /* 0x0000000a0c18a981 */ /* 0x000ee2000c1e1900 */
[----:B------:R-:W1:Y:S01]  /*1160*/  S2UR UR8, SR_CgaCtaId ;  /* 0x00000000000879c3 */ /* 0x000e620000008800 */
[----:B------:R-:W-:Y:S02]  /*1170*/  UMOV UR7, 0x400 ;  /* 0x0000040000077882 */ /* 0x000fe40000000000 */
[----:B------:R-:W-:-:S04]  /*1180*/  UIADD3 UR7, UPT, UPT, UR7, 0x1000, URZ ;  /* 0x0000100007077890 */ /* 0x000fc8000fffe0ff */
[----:B-1----:R-:W-:-:S06]  /*1190*/  ULEA UR7, UR8, UR7, 0x18 ;  /* 0x0000000708077291 */ /* 0x002fcc000f8ec0ff */
[----:B------:R-:W-:-:S04]  /*11a0*/  LEA R23, R23, UR7, 0x2 ;  /* 0x0000000717177c11 */ /* 0x000fc8000f8e10ff */
[----:B------:R-:W-:-:S04]  /*11b0*/  LEA R25, R16, R23, 0x2 ;  /* 0x0000001710197211 */ /* 0x000fc800078e10ff */
[----:B------:R-:W-:Y:S01]  /*11c0*/  LEA R27, R16, R25, 0x2 ;  /* 0x00000019101b7211 */ /* 0x000fe200078e10ff */
[----:B------:R-:W-:-:S04]  /*11d0*/  UIADD3 UR5, UPT, UPT, UR5, 0x4, URZ ;  /* 0x0000000405057890 */ /* 0x000fc8000fffe0ff */
[----:B0-----:R-:W-:Y:S02]  /*11e0*/  IMAD R15, R16, 0x4, R27 ;  /* 0x00000004100f7824 */ /* 0x001fe400078e021b */
[----:B------:R-:W-:Y:S01]  /*11f0*/  ISETP.NE.AND P0, PT, R6, UR5, PT ;  /* 0x0000000506007c0c */ /* 0x000fe2000bf05270 */
[----:B----4-:R0:W-:Y:S04]  /*1200*/  STS [R23], R4 ;  /* 0x0000000417007388 */ /* 0x0101e80000000800 */
[----:B-----5:R0:W-:Y:S04]  /*1210*/  STS [R25], R20 ;  /* 0x0000001419007388 */ /* 0x0201e80000000800 */
[----:B--2---:R0:W-:Y:S04]  /*1220*/  STS [R27], R22 ;  /* 0x000000161b007388 */ /* 0x0041e80000000800 */
[----:B---3--:R0:W-:Y:S01]  /*1230*/  STS [R15], R24 ;  /* 0x000000180f007388 */ /* 0x0081e20000000800 */
[----:B------:R-:W-:Y:S05]  /*1240*/  @P0 BRA `(.L_x_24) ;  /* 0xfffffffc00140947 */ /* 0x000fea000383ffff */
[----:B0-----:R-:W-:-:S07]  /*1250*/  MOV R4, R6 ;  /* 0x0000000600047202 */ /* 0x001fce0000000f00 */
.L_x_23:
[----:B------:R-:W-:-:S13]  /*1260*/  ISETP.NE.AND P0, PT, R7, RZ, PT ;  /* 0x000000ff0700720c */ /* 0x000fda0003f05270 */
[----:B------:R-:W-:Y:S05]  /*1270*/  @!P0 BRA `(.L_x_15) ;  /* 0x0000000000dc8947 */ /* 0x000fea0003800000 */
[----:B------:R-:W1:Y:S01]  /*1280*/  LDCU UR8, c[0x0][0x39c] ;  /* 0x00007380ff0877ac */ /* 0x000e620008000800 */
[----:B---3--:R-:W-:Y:S01]  /*1290*/  IMAD R13, R16, R4, R17 ;  /* 0x00000004100d7224 */ /* 0x008fe200078e0211 */
[----:B------:R-:W3:Y:S04]  /*12a0*/  LDCU UR9, c[0x0][0x3a0] ;  /* 0x00007400ff0977ac */ /* 0x000ee80008000800 */
[C---:B0-----:R-:W-:Y:S02]  /*12b0*/  LOP3.LUT R9, R13.reuse, 0xf, RZ, 0xc0, !PT ;  /* 0x0000000f0d097812 */ /* 0x041fe400078ec0ff */
[----:B------:R-:W-:Y:S02]  /*12c0*/  LEA.HI R11, R13, UR4, RZ, 0x1c ;  /* 0x000000040d0b7c11 */ /* 0x000fe4000f8fe0ff */
[----:B------:R-:W-:-:S04]  /*12d0*/  LEA R4, R0, R9, 0x4 ;  /* 0x0000000900047211 */ /* 0x000fc800078e20ff */
[----:B-1----:R-:W-:-:S04]  /*12e0*/  ISETP.GE.AND P0, PT, R4, UR8, PT ;  /* 0x0000000804007c0c */ /* 0x002fc8000bf06270 */
[----:B---3--:R-:W-:-:S13]  /*12f0*/  ISETP.GE.OR P0, PT, R11, UR9, P0 ;  /* 0x000000090b007c0c */ /* 0x008fda0008706670 */
[----:B------:R-:W0:Y:S01]  /*1300*/  @!P0 LDC.64 R8, c[0x0][0x388] ;  /* 0x0000e200ff088b82 */ /* 0x000e220000000a00 */
[----:B------:R-:W-:Y:S02]  /*1310*/  @!P0 IMAD R11, R11, UR8, R4 ;  /* 0x000000080b0b8c24 */ /* 0x000fe4000f8e0204 */
[----:B------:R-:W-:Y:S02]  /*1320*/  IMAD.MOV.U32 R4, RZ, RZ, RZ ;  /* 0x000000ffff047224 */ /* 0x000fe400078e00ff */
[----:B0-----:R-:W-:-:S05]  /*1330*/  @!P0 IMAD.WIDE R8, R11, 0x4, R8 ;  /* 0x000000040b088825 */ /* 0x001fca00078e0208 */
[----:B------:R-:W3:Y:S01]  /*1340*/  @!P0 LDG.E R4, desc[UR10][R8.64] ;  /* 0x0000000a08048981 */ /* 0x000ee2000c1e1900 */
[----:B------:R-:W0:Y:S01]  /*1350*/  S2UR UR7, SR_CgaCtaId ;  /* 0x00000000000779c3 */ /* 0x000e220000008800 */
[----:B------:R-:W-:Y:S01]  /*1360*/  UMOV UR5, 0x400 ;  /* 0x0000040000057882 */ /* 0x000fe20000000000 */
[----:B------:R-:W-:Y:S01]  /*1370*/  ISETP.NE.AND P0, PT, R7, 0x1, PT ;  /* 0x000000010700780c */ /* 0x000fe20003f05270 */
[----:B------:R-:W-:-:S04]  /*1380*/  UIADD3 UR5, UPT, UPT, UR5, 0x1000, URZ ;  /* 0x0000100005057890 */ /* 0x000fc8000fffe0ff */
[----:B0-----:R-:W-:-:S06]  /*1390*/  ULEA UR5, UR7, UR5, 0x18 ;  /* 0x0000000507057291 */ /* 0x001fcc000f8ec0ff */
[----:B------:R-:W-:-:S05]  /*13a0*/  LEA R11, R13, UR5, 0x2 ;  /* 0x000000050d0b7c11 */ /* 0x000fca000f8e10ff */
[----:B---3--:R1:W-:Y:S01]  /*13b0*/  STS [R11], R4 ;  /* 0x000000040b007388 */ /* 0x0083e20000000800 */
[----:B------:R-:W-:Y:S05]  /*13c0*/  @!P0 BRA `(.L_x_15) ;  /* 0x0000000000888947 */ /* 0x000fea0003800000 */
[C---:B------:R-:W-:Y:S01]  /*13d0*/  IADD3 R13, PT, PT, R16.reuse, R13, RZ ;  /* 0x0000000d100d7210 */ /* 0x040fe20007ffe0ff */
[----:B------:R-:W-:Y:S01]  /*13e0*/  BSSY.RECONVERGENT B0, `(.L_x_25) ;  /* 0x000000d000007945 */ /* 0x000fe20003800200 */
[----:B------:R-:W-:Y:S02]  /*13f0*/  HFMA2 R8, -RZ, RZ, 0, 0 ;  /* 0x00000000ff087431 */ /* 0x000fe400000001ff */
[----:B------:R-:W-:Y:S01]  /*1400*/  IMAD R23, R16, 0x4, R11 ;  /* 0x0000000410177824 */ /* 0x000fe200078e020b */
[C---:B------:R-:W-:Y:S02]  /*1410*/  LOP3.LUT R9, R13.reuse, 0xf, RZ, 0xc0, !PT ;  /* 0x0000000f0d097812 */ /* 0x040fe400078ec0ff */
[----:B-1----:R-:W-:Y:S02]  /*1420*/  LEA.HI R4, R13, UR4, RZ, 0x1c ;  /* 0x000000040d047c11 */ /* 0x002fe4000f8fe0ff */
[----:B------:R-:W-:-:S04]  /*1430*/  LEA R15, R0, R9, 0x4 ;  /* 0x00000009000f7211 */ /* 0x000fc800078e20ff */
[----:B------:R-:W-:-:S04]  /*1440*/  ISETP.GE.AND P0, PT, R15, UR8, PT ;  /* 0x000000080f007c0c */ /* 0x000fc8000bf06270 */
[----:B------:R-:W-:-:S13]  /*1450*/  ISETP.GE.OR P0, PT, R4, UR9, P0 ;  /* 0x0000000904007c0c */ /* 0x000fda0008706670 */
[----:B------:R-:W-:Y:S05]  /*1460*/  @P0 BRA `(.L_x_26) ;  /* 0x0000000000100947 */ /* 0x000fea0003800000 */
[----:B------:R-:W0:Y:S01]  /*1470*/  LDC.64 R8, c[0x0][0x388] ;  /* 0x0000e200ff087b82 */ /* 0x000e220000000a00 */
[----:B------:R-:W-:-:S04]  /*1480*/  IMAD R11, R4, UR8, R15 ;  /* 0x00000008040b7c24 */ /* 0x000fc8000f8e020f */
[----:B0-----:R-:W-:-:S06]  /*1490*/  IMAD.WIDE R8, R11, 0x4, R8 ;  /* 0x000000040b087825 */ /* 0x001fcc00078e0208 */
[----:B------:R0:W5:Y:S02]  /*14a0*/  LDG.E R8, desc[UR10][R8.64] ;  /* 0x0000000a08087981 */ /* 0x000164000c1e1900 */
.L_x_26:
[----:B------:R-:W-:Y:S05]  /*14b0*/  BSYNC.RECONVERGENT B0 ;  /* 0x0000000000007941 */ /* 0x000fea0003800200 */
.L_x_25:
[----:B-----5:R4:W-:Y:S01]  /*14c0*/  STS [R23], R8 ;  /* 0x0000000817007388 */ /* 0x0209e20000000800 */
[----:B------:R-:W-:-:S13]  /*14d0*/  ISETP.NE.AND P0, PT, R7, 0x2, PT ;  /* 0x000000020700780c */ /* 0x000fda0003f05270 */
[----:B----4-:R-:W-:Y:S05]  /*14e0*/  @!P0 BRA `(.L_x_15) ;  /* 0x0000000000408947 */ /* 0x010fea0003800000 */
[C---:B------:R-:W-:Y:S01]  /*14f0*/  IADD3 R4, PT, PT, R16.reuse, R13, RZ ;  /* 0x0000000d10047210 */ /* 0x040fe20007ffe0ff */
[----:B------:R-:W-:Y:S01]  /*1500*/  BSSY.RECONVERGENT B0, `(.L_x_27) ;  /* 0x000000d000007945 */ /* 0x000fe20003800200 */
[----:B------:R-:W-:Y:S02]  /*1510*/  LEA R13, R16, R23, 0x2 ;  /* 0x00000017100d7211 */ /* 0x000fe400078e10ff */
[C---:B0-----:R-:W-:Y:S02]  /*1520*/  LOP3.LUT R9, R4.reuse, 0xf, RZ, 0xc0, !PT ;  /* 0x0000000f04097812 */ /* 0x041fe400078ec0ff */
[----:B------:R-:W-:Y:S02]  /*1530*/  LEA.HI R4, R4, UR4, RZ, 0x1c ;  /* 0x0000000404047c11 */ /* 0x000fe4000f8fe0ff */
[----:B------:R-:W-:Y:S01]  /*1540*/  MOV R8, RZ ;  /* 0x000000ff00087202 */ /* 0x000fe20000000f00 */
[----:B------:R-:W-:-:S05]  /*1550*/  IMAD R11, R0, 0x10, R9 ;  /* 0x00000010000b7824 */ /* 0x000fca00078e0209 */
[----:B------:R-:W-:-:S04]  /*1560*/  ISETP.GE.AND P0, PT, R11, UR8, PT ;  /* 0x000000080b007c0c */ /* 0x000fc8000bf06270 */
[----:B------:R-:W-:-:S13]  /*1570*/  ISETP.GE.OR P0, PT, R4, UR9, P0 ;  /* 0x0000000904007c0c */ /* 0x000fda0008706670 */
[----:B------:R-:W-:Y:S05]  /*1580*/  @P0 BRA `(.L_x_28) ;  /* 0x0000000000100947 */ /* 0x000fea0003800000 */
[----:B------:R-:W0:Y:S01]  /*1590*/  LDC.64 R8, c[0x0][0x388] ;  /* 0x0000e200ff087b82 */ /* 0x000e220000000a00 */
[----:B------:R-:W-:-:S04]  /*15a0*/  IMAD R11, R4, UR8, R11 ;  /* 0x00000008040b7c24 */ /* 0x000fc8000f8e020b */
[----:B0-----:R-:W-:-:S06]  /*15b0*/  IMAD.WIDE R8, R11, 0x4, R8 ;  /* 0x000000040b087825 */ /* 0x001fcc00078e0208 */
[----:B------:R0:W5:Y:S02]  /*15c0*/  LDG.E R8, desc[UR10][R8.64] ;  /* 0x0000000a08087981 */ /* 0x000164000c1e1900 */
.L_x_28:
[----:B------:R-:W-:Y:S05]  /*15d0*/  BSYNC.RECONVERGENT B0 ;  /* 0x0000000000007941 */ /* 0x000fea0003800200 */
.L_x_27:
[----:B-----5:R4:W-:Y:S02]  /*15e0*/  STS [R13], R8 ;  /* 0x000000080d007388 */ /* 0x0209e40000000800 */
.L_x_15:
[----:B0-2---:R-:W0:Y:S01]  /*15f0*/  S2R R20, SR_TID.Y ;  /* 0x0000000000147919 */ /* 0x005e220000002200 */
[----:B------:R-:W2:Y:S01]  /*1600*/  S2UR UR7, SR_CgaCtaId ;  /* 0x00000000000779c3 */ /* 0x000ea20000008800 */
[----:B------:R-:W-:Y:S01]  /*1610*/  UMOV UR5, 0x400 ;  /* 0x0000040000057882 */ /* 0x000fe20000000000 */
[----:B------:R-:W-:Y:S01]  /*1620*/  UIADD3 UR4, UPT, UPT, UR4, 0x40, URZ ;  /* 0x0000004004047890 */ /* 0x000fe2000fffe0ff */
[----:B-1----:R-:W1:Y:S01]  /*1630*/  S2R R4, SR_TID.X ;  /* 0x0000000000047919 */ /* 0x002e620000002100 */
[----:B------:R-:W-:-:S04]  /*1640*/  UIADD3 UR8, UPT, UPT, UR5, 0x1000, URZ ;  /* 0x0000100005087890 */ /* 0x000fc8000fffe0ff */
[----:B------:R-:W-:Y:S01]  /*1650*/  BAR.SYNC.DEFER_BLOCKING 0x0 ;  /* 0x0000000000007b1d */ /* 0x000fe20000010000 */
[----:B--2---:R-:W-:Y:S02]  /*1660*/  ULEA UR5, UR7, UR5, 0x18 ;  /* 0x0000000507057291 */ /* 0x004fe4000f8ec0ff */
[----:B------:R-:W-:-:S04]  /*1670*/  ULEA UR8, UR7, UR8, 0x18 ;  /* 0x0000000807087291 */ /* 0x000fc8000f8ec0ff */
[----:B0-----:R-:W-:Y:S02]  /*1680*/  LEA R20, R20, UR5, 0x8 ;  /* 0x0000000514147c11 */ /* 0x001fe4000f8e40ff */
[----:B-1----:R-:W-:-:S03]  /*1690*/  LEA R4, R4, UR8, 0x2 ;  /* 0x0000000804047c11 */ /* 0x002fc6000f8e10ff */
[----:B---34-:R-:W-:Y:S01]  /*16a0*/  LDS.128 R12, [R20] ;  /* 0x00000000140c7984 */ /* 0x018fe20000000c00 */
[----:B------:R-:W0:Y:S03]  /*16b0*/  LDCU UR5, c[0x0][0x3a0] ;  /* 0x00007400ff0577ac */ /* 0x000e260008000800 */
[----:B------:R-:W1:Y:S04]  /*16c0*/  LDS R22, [R4] ;  /* 0x0000000004167984 */ /* 0x000e680000000800 */
[----:B------:R-:W2:Y:S04]  /*16d0*/  LDS R27, [R4+0x40] ;  /* 0x00004000041b7984 */ /* 0x000ea80000000800 */
[----:B------:R-:W3:Y:S04]  /*16e0*/  LDS R23, [R4+0x80] ;  /* 0x0000800004177984 */ /* 0x000ee80000000800 */
[----:B------:R-:W4:Y:S01]  /*16f0*/  LDS R24, [R4+0xc0] ;  /* 0x0000c00004187984 */ /* 0x000f220000000800 */
[----:B0-----:R-:W-:-:S03]  /*1700*/  UISETP.GE.AND UP0, UPT, UR4, UR5, UPT ;  /* 0x000000050400728c */ /* 0x001fc6000bf06270 */
[----:B------:R-:W-:Y:S04]  /*1710*/  LDS R25, [R4+0x100] ;  /* 0x0001000004197984 */ /* 0x000fe80000000800 */
[----:B------:R-:W0:Y:S04]  /*1720*/  LDS.128 R8, [R20+0x10] ;  /* 0x0000100014087984 */ /* 0x000e280000000c00 */
[----:B------:R-:W5:Y:S04]  /*1730*/  LDS R26, [R4+0x140] ;  /* 0x00014000041a7984 */ /* 0x000f680000000800 */
[----:B------:R-:W-:Y:S01]  /*1740*/  LDS R28, [R4+0x2c0] ;  /* 0x0002c000041c7984 */ /* 0x000fe20000000800 */
[----:B-1----:R-:W-:-:S03]  /*1750*/  FFMA R12, R12, R22, R21 ;  /* 0x000000160c0c7223 */ /* 0x002fc60000000015 */
[----:B------:R-:W1:Y:S01]  /*1760*/  LDS R21, [R4+0x180] ;  /* 0x0001800004157984 */ /* 0x000e620000000800 */
[----:B--2---:R-:W-:-:S03]  /*1770*/  FFMA R12, R27, R13, R12 ;  /* 0x0000000d1b0c7223 */ /* 0x004fc6000000000c */
[----:B------:R-:W2:Y:S01]  /*1780*/  LDS R22, [R4+0x1c0] ;  /* 0x0001c00004167984 */ /* 0x000ea20000000800 */
[----:B---3--:R-:W-:-:S04]  /*1790*/  FFMA R23, R23, R14, R12 ;  /* 0x0000000e17177223 */ /* 0x008fc8000000000c */
[----:B----4-:R-:W-:Y:S02]  /*17a0*/  FFMA R27, R24, R15, R23 ;  /* 0x0000000f181b7223 */ /* 0x010fe40000000017 */
[----:B------:R-:W-:Y:S04]  /*17b0*/  LDS R23, [R4+0x200] ;  /* 0x0002000004177984 */ /* 0x000fe80000000800 */
[----:B------:R-:W3:Y:S01]  /*17c0*/  LDS.128 R12, [R20+0x20] ;  /* 0x00002000140c7984 */ /* 0x000ee20000000c00 */
[----:B0-----:R-:W-:-:S03]  /*17d0*/  FFMA R25, R8, R25, R27 ;  /* 0x0000001908197223 */ /* 0x001fc6000000001b */
[----:B------:R-:W0:Y:S01]  /*17e0*/  LDS R24, [R4+0x240] ;  /* 0x0002400004187984 */ /* 0x000e220000000800 */
[----:B-----5:R-:W-:-:S03]  /*17f0*/  FFMA R26, R26, R9, R25 ;  /* 0x000000091a1a7223 */ /* 0x020fc60000000019 */
[----:B------:R-:W4:Y:S01]  /*1800*/  LDS R25, [R4+0x280] ;  /* 0x0002800004197984 */ /* 0x000f220000000800 */
[----:B-1----:R-:W-:-:S03]  /*1810*/  FFMA R21, R21, R10, R26 ;  /* 0x0000000a15157223 */ /* 0x002fc6000000001a */
[----:B------:R-:W-:Y:S01]  /*1820*/  LDS R26, [R4+0x3c0] ;  /* 0x0003c000041a7984 */ /* 0x000fe20000000800 */
[----:B--2---:R-:W-:-:S03]  /*1830*/  FFMA R27, R22, R11, R21 ;  /* 0x0000000b161b7223 */ /* 0x004fc60000000015 */
[----:B------:R-:W-:Y:S04]  /*1840*/  LDS R21, [R4+0x300] ;  /* 0x0003000004157984 */ /* 0x000fe80000000800 */
[----:B------:R-:W1:Y:S04]  /*1850*/  LDS.128 R8, [R20+0x30] ;  /* 0x0000300014087984 */ /* 0x000e680000000c00 */
[----:B------:R-:W2:Y:S01]  /*1860*/  LDS R22, [R4+0x340] ;  /* 0x0003400004167984 */ /* 0x000ea20000000800 */
[----:B---3--:R-:W-:-:S04]  /*1870*/  FFMA R23, R12, R23, R27 ;  /* 0x000000170c177223 */ /* 0x008fc8000000001b */
[----:B0-----:R-:W-:Y:S02]  /*1880*/  FFMA R24, R24, R13, R23 ;  /* 0x0000000d18187223 */ /* 0x001fe40000000017 */
[----:B------:R-:W0:Y:S02]  /*1890*/  LDS R23, [R4+0x380] ;  /* 0x0003800004177984 */ /* 0x000e240000000800 */
[----:B----4-:R-:W-:Y:S02]  /*18a0*/  FFMA R25, R25, R14, R24 ;  /* 0x0000000e19197223 */ /* 0x010fe40000000018 */
[----:B------:R-:W-:Y:S02]  /*18b0*/  LDS R24, [R4+0x440] ;  /* 0x0004400004187984 */ /* 0x000fe40000000800 */
[----:B------:R-:W-:Y:S02]  /*18c0*/  FFMA R27, R28, R15, R25 ;  /* 0x0000000f1c1b7223 */ /* 0x000fe40000000019 */
[----:B------:R-:W-:Y:S04]  /*18d0*/  LDS R25, [R4+0x400] ;  /* 0x0004000004197984 */ /* 0x000fe80000000800 */
[----:B------:R-:W3:Y:S04]  /*18e0*/  LDS.128 R12, [R20+0x40] ;  /* 0x00004000140c7984 */ /* 0x000ee80000000c00 */
[----:B------:R-:W-:Y:S01]  /*18f0*/  LDS R28, [R4+0x6c0] ;  /* 0x0006c000041c7984 */ /* 0x000fe20000000800 */
[----:B-1----:R-:W-:-:S04]  /*1900*/  FFMA R21, R8, R21, R27 ;  /* 0x0000001508157223 */ /* 0x002fc8000000001b */
[----:B--2---:R-:W-:Y:S02]  /*1910*/  FFMA R8, R22, R9, R21 ;  /* 0x0000000916087223 */ /* 0x004fe40000000015 */
[----:B------:R-:W1:Y:S04]  /*1920*/  LDS R21, [R4+0x480] ;  /* 0x0004800004157984 */ /* 0x000e680000000800 */
[----:B------:R-:W2:Y:S01]  /*1930*/  LDS R22, [R4+0x4c0] ;  /* 0x0004c00004167984 */ /* 0x000ea20000000800 */
[----:B0-----:R-:W-:-:S04]  /*1940*/  FFMA R23, R23, R10, R8 ;  /* 0x0000000a17177223 */ /* 0x001fc80000000008 */
[----:B------:R-:W-:Y:S02]  /*1950*/  FFMA R27, R26, R11, R23 ;  /* 0x0000000b1a1b7223 */ /* 0x000fe40000000017 */
[----:B------:R-:W-:Y:S04]  /*1960*/  LDS R23, [R4+0x500] ;  /* 0x0005000004177984 */ /* 0x000fe80000000800 */
[----:B------:R-:W0:Y:S01]  /*1970*/  LDS.128 R8, [R20+0x50] ;  /* 0x0000500014087984 */ /* 0x000e220000000c00 */
[----:B---3--:R-:W-:-:S03]  /*1980*/  FFMA R25, R12, R25, R27 ;  /* 0x000000190c197223 */ /* 0x008fc6000000001b */
[----:B------:R-:W3:Y:S01]  /*1990*/  LDS R26, [R4+0x540] ;  /* 0x00054000041a7984 */ /* 0x000ee20000000800 */
[----:B------:R-:W-:-:S03]  /*19a0*/  FFMA R12, R24, R13, R25 ;  /* 0x0000000d180c7223 */ /* 0x000fc60000000019 */
[----:B------:R-:W4:Y:S04]  /*19b0*/  LDS R25, [R4+0x580] ;  /* 0x0005800004197984 */ /* 0x000f280000000800 */
[----:B------:R-:W5:Y:S01]  /*19c0*/  LDS R24, [R4+0x5c0] ;  /* 0x0005c00004187984 */ /* 0x000f620000000800 */
[----:B-1----:R-:W-:-:S04]  /*19d0*/  FFMA R21, R21, R14, R12 ;  /* 0x0000000e15157223 */ /* 0x002fc8000000000c */
[----:B--2---:R-:W-:Y:S02]  /*19e0*/  FFMA R27, R22, R15, R21 ;  /* 0x0000000f161b7223 */ /* 0x004fe40000000015 */
[----:B------:R-:W-:Y:S04]  /*19f0*/  LDS R21, [R4+0x600] ;  /* 0x0006000004157984 */ /* 0x000fe80000000800 */
[----:B------:R-:W1:Y:S04]  /*1a00*/  LDS.128 R12, [R20+0x60] ;  /* 0x00006000140c7984 */ /* 0x000e680000000c00 */
[----:B------:R-:W2:Y:S01]  /*1a10*/  LDS R22, [R4+0x640] ;  /* 0x0006400004167984 */ /* 0x000ea20000000800 */
[----:B0-----:R-:W-:-:S03]  /*1a20*/  FFMA R23, R8, R23, R27 ;  /* 0x0000001708177223 */ /* 0x001fc6000000001b */
[----:B------:R-:W0:Y:S01]  /*1a30*/  LDS R27, [R4+0x680] ;  /* 0x00068000041b7984 */ /* 0x000e220000000800 */
[----:B---3--:R-:W-:-:S04]  /*1a40*/  FFMA R26, R26, R9, R23 ;  /* 0x000000091a1a7223 */ /* 0x008fc80000000017 */
[----:B----4-:R-:W-:Y:S02]  /*1a50*/  FFMA R25, R25, R10, R26 ;  /* 0x0000000a19197223 */ /* 0x010fe4000000001a */
[----:B------:R-:W-:Y:S02]  /*1a60*/  LDS R26, [R4+0x7c0] ;  /* 0x0007c000041a7984 */ /* 0x000fe40000000800 */
[----:B-----5:R-:W-:Y:S02]  /*1a70*/  FFMA R23, R24, R11, R25 ;  /* 0x0000000b18177223 */ /* 0x020fe40000000019 */
[----:B------:R-:W-:Y:S04]  /*1a80*/  LDS R25, [R4+0x700] ;  /* 0x0007000004197984 */ /* 0x000fe80000000800 */
[----:B------:R-:W3:Y:S04]  /*1a90*/  LDS.128 R8, [R20+0x70] ;  /* 0x0000700014087984 */ /* 0x000ee80000000c00 */
[----:B------:R-:W4:Y:S01]  /*1aa0*/  LDS R24, [R4+0x740] ;  /* 0x0007400004187984 */ /* 0x000f220000000800 */
[----:B-1----:R-:W-:-:S03]  /*1ab0*/  FFMA R21, R12, R21, R23 ;  /* 0x000000150c157223 */ /* 0x002fc60000000017 */
[----:B------:R-:W1:Y:S01]  /*1ac0*/  LDS R23, [R4+0x780] ;  /* 0x0007800004177984 */ /* 0x000e620000000800 */
[----:B--2---:R-:W-:-:S03]  /*1ad0*/  FFMA R22, R22, R13, R21 ;  /* 0x0000000d16167223 */ /* 0x004fc60000000015 */
[----:B------:R-:W-:Y:S01]  /*1ae0*/  LDS R21, [R4+0x800] ;  /* 0x0008000004157984 */ /* 0x000fe20000000800 */
[----:B0-----:R-:W-:-:S03]  /*1af0*/  FFMA R27, R27, R14, R22 ;  /* 0x0000000e1b1b7223 */ /* 0x001fc60000000016 */
[----:B------:R-:W-:Y:S01]  /*1b00*/  LDS R22, [R4+0x840] ;  /* 0x0008400004167984 */ /* 0x000fe20000000800 */
[----:B------:R-:W-:-:S03]  /*1b10*/  FFMA R27, R28, R15, R27 ;  /* 0x0000000f1c1b7223 */ /* 0x000fc6000000001b */
[----:B------:R-:W0:Y:S04]  /*1b20*/  LDS.128 R12, [R20+0x80] ;  /* 0x00008000140c7984 */ /* 0x000e280000000c00 */
[----:B------:R-:W-:Y:S01]  /*1b30*/  LDS R28, [R4+0xbc0] ;  /* 0x000bc000041c7984 */ /* 0x000fe20000000800 */
[----:B---3--:R-:W-:-:S04]  /*1b40*/  FFMA R25, R8, R25, R27 ;  /* 0x0000001908197223 */ /* 0x008fc8000000001b */
[----:B----4-:R-:W-:Y:S02]  /*1b50*/  FFMA R8, R24, R9, R25 ;  /* 0x0000000918087223 */ /* 0x010fe40000000019 */
[----:B------:R-:W2:Y:S04]  /*1b60*/  LDS R25, [R4+0x880] ;  /* 0x0008800004197984 */ /* 0x000ea80000000800 */
[----:B------:R-:W3:Y:S01]  /*1b70*/  LDS R24, [R4+0x8c0] ;  /* 0x0008c00004187984 */ /* 0x000ee20000000800 */
[----:B-1----:R-:W-:-:S04]  /*1b80*/  FFMA R23, R23, R10, R8 ;  /* 0x0000000a17177223 */ /* 0x002fc80000000008 */
[----:B------:R-:W-:Y:S02]  /*1b90*/  FFMA R27, R26, R11, R23 ;  /* 0x0000000b1a1b7223 */ /* 0x000fe40000000017 */
[----:B------:R-:W-:Y:S04]  /*1ba0*/  LDS R23, [R4+0x900] ;  /* 0x0009000004177984 */ /* 0x000fe80000000800 */
[----:B------:R-:W1:Y:S01]  /*1bb0*/  LDS.128 R8, [R20+0x90] ;  /* 0x0000900014087984 */ /* 0x000e620000000c00 */
[----:B0-----:R-:W-:-:S03]  /*1bc0*/  FFMA R21, R12, R21, R27 ;  /* 0x000000150c157223 */ /* 0x001fc6000000001b */
[----:B------:R-:W0:Y:S01]  /*1bd0*/  LDS R26, [R4+0x940] ;  /* 0x00094000041a7984 */ /* 0x000e220000000800 */
[----:B------:R-:W-:-:S03]  /*1be0*/  FFMA R12, R22, R13, R21 ;  /* 0x0000000d160c7223 */ /* 0x000fc60000000015 */
[----:B------:R-:W4:Y:S04]  /*1bf0*/  LDS R27, [R4+0x980] ;  /* 0x00098000041b7984 */ /* 0x000f280000000800 */
[----:B------:R-:W5:Y:S04]  /*1c00*/  LDS R22, [R4+0x9c0] ;  /* 0x0009c00004167984 */ /* 0x000f680000000800 */
[----:B------:R-:W-:Y:S01]  /*1c10*/  LDS R21, [R4+0xa00] ;  /* 0x000a000004157984 */ /* 0x000fe20000000800 */
[----:B--2---:R-:W-:-:S04]  /*1c20*/  FFMA R25, R25, R14, R12 ;  /* 0x0000000e19197223 */ /* 0x004fc8000000000c */
[----:B---3--:R-:W-:Y:S02]  /*1c30*/  FFMA R25, R24, R15, R25 ;  /* 0x0000000f18197223 */ /* 0x008fe40000000019 */
[----:B------:R-:W2:Y:S04]  /*1c40*/  LDS.128 R12, [R20+0xa0] ;  /* 0x0000a000140c7984 */ /* 0x000ea80000000c00 */
[----:B------:R-:W3:Y:S01]  /*1c50*/  LDS R24, [R4+0xa40] ;  /* 0x000a400004187984 */ /* 0x000ee20000000800 */
[----:B-1----:R-:W-:-:S03]  /*1c60*/  FFMA R23, R8, R23, R25 ;  /* 0x0000001708177223 */ /* 0x002fc60000000019 */
[----:B------:R-:W1:Y:S01]  /*1c70*/  LDS R25, [R4+0xa80] ;  /* 0x000a800004197984 */ /* 0x000e620000000800 */
[----:B0-----:R-:W-:-:S03]  /*1c80*/  FFMA R26, R26, R9, R23 ;  /* 0x000000091a1a7223 */ /* 0x001fc60000000017 */
[----:B------:R-:W-:Y:S01]  /*1c90*/  LDS R23, [R4+0xb00] ;  /* 0x000b000004177984 */ /* 0x000fe20000000800 */
[----:B----4-:R-:W-:-:S03]  /*1ca0*/  FFMA R27, R27, R10, R26 ;  /* 0x0000000a1b1b7223 */ /* 0x010fc6000000001a */
[----:B------:R-:W0:Y:S01]  /*1cb0*/  LDS R26, [R4+0xac0] ;  /* 0x000ac000041a7984 */ /* 0x000e220000000800 */
[----:B-----5:R-:W-:-:S03]  /*1cc0*/  FFMA R27, R22, R11, R27 ;  /* 0x0000000b161b7223 */ /* 0x020fc6000000001b */
[----:B------:R-:W4:Y:S04]  /*1cd0*/  LDS.128 R8, [R20+0xb0] ;  /* 0x0000b00014087984 */ /* 0x000f280000000c00 */
[----:B------:R-:W5:Y:S01]  /*1ce0*/  LDS R22, [R4+0xb40] ;  /* 0x000b400004167984 */ /* 0x000f620000000800 */
[----:B--2---:R-:W-:-:S04]  /*1cf0*/  FFMA R21, R12, R21, R27 ;  /* 0x000000150c157223 */ /* 0x004fc8000000001b */
[----:B---3--:R-:W-:Y:S02]  /*1d00*/  FFMA R24, R24, R13, R21 ;  /* 0x0000000d18187223 */ /* 0x008fe40000000015 */
[----:B------:R-:W2:Y:S02]  /*1d10*/  LDS R21, [R4+0xb80] ;  /* 0x000b800004157984 */ /* 0x000ea40000000800 */
[----:B-1----:R-:W-:Y:S02]  /*1d20*/  FFMA R25, R25, R14, R24 ;  /* 0x0000000e19197223 */ /* 0x002fe40000000018 */
[----:B------:R-:W-:Y:S02]  /*1d30*/  LDS R24, [R4+0xc40] ;  /* 0x000c400004187984 */ /* 0x000fe40000000800 */
[----:B0-----:R-:W-:Y:S02]  /*1d40*/  FFMA R27, R26, R15, R25 ;  /* 0x0000000f1a1b7223 */ /* 0x001fe40000000019 */
[----:B------:R-:W-:Y:S02]  /*1d50*/  LDS R25, [R4+0xc00] ;  /* 0x000c000004197984 */ /* 0x000fe40000000800 */
[----:B----4-:R-:W-:-:S02]  /*1d60*/  FFMA R23, R8, R23, R27 ;  /* 0x0000001708177223 */ /* 0x010fc4000000001b */
[----:B------:R-:W0:Y:S02]  /*1d70*/  LDS.128 R12, [R20+0xc0] ;  /* 0x0000c000140c7984 */ /* 0x000e240000000c00 */
[----:B-----5:R-:W-:Y:S02]  /*1d80*/  FFMA R8, R22, R9, R23 ;  /* 0x0000000916087223 */ /* 0x020fe40000000017 */
[----:B------:R-:W1:Y:S04]  /*1d90*/  LDS R23, [R4+0xc80] ;  /* 0x000c800004177984 */ /* 0x000e680000000800 */
[----:B------:R-:W3:Y:S04]  /*1da0*/  LDS R22, [R4+0xcc0] ;  /* 0x000cc00004167984 */ /* 0x000ee80000000800 */
[----:B------:R-:W-:Y:S01]  /*1db0*/  LDS R26, [R4+0xd40] ;  /* 0x000d4000041a7984 */ /* 0x000fe20000000800 */
[----:B--2---:R-:W-:-:S04]  /*1dc0*/  FFMA R21, R21, R10, R8 ;  /* 0x0000000a15157223 */ /* 0x004fc80000000008 */
[----:B------:R-:W-:Y:S02]  /*1dd0*/  FFMA R27, R28, R11, R21 ;  /* 0x0000000b1c1b7223 */ /* 0x000fe40000000015 */
[----:B------:R-:W-:Y:S04]  /*1de0*/  LDS R21, [R4+0xd00] ;  /* 0x000d000004157984 */ /* 0x000fe80000000800 */
[----:B------:R-:W2:Y:S01]  /*1df0*/  LDS.128 R8, [R20+0xd0] ;  /* 0x0000d00014087984 */ /* 0x000ea20000000c00 */
[----:B0-----:R-:W-:-:S04]  /*1e00*/  FFMA R25, R12, R25, R27 ;  /* 0x000000190c197223 */ /* 0x001fc8000000001b */
[----:B------:R-:W-:Y:S02]  /*1e10*/  FFMA R12, R24, R13, R25 ;  /* 0x0000000d180c7223 */ /* 0x000fe40000000019 */
[----:B------:R-:W0:Y:S02]  /*1e20*/  LDS R25, [R4+0xd80] ;  /* 0x000d800004197984 */ /* 0x000e240000000800 */
[----:B-1----:R-:W-:Y:S02]  /*1e30*/  FFMA R23, R23, R14, R12 ;  /* 0x0000000e17177223 */ /* 0x002fe4000000000c */
[----:B------:R-:W1:Y:S02]  /*1e40*/  LDS R24, [R4+0xdc0] ;  /* 0x000dc00004187984 */ /* 0x000e640000000800 */
[----:B---3--:R-:W-:Y:S02]  /*1e50*/  FFMA R27, R22, R15, R23 ;  /* 0x0000000f161b7223 */ /* 0x008fe40000000017 */
[----:B------:R-:W-:Y:S04]  /*1e60*/  LDS R23, [R4+0xe00] ;  /* 0x000e000004177984 */ /* 0x000fe80000000800 */
[----:B------:R-:W3:Y:S04]  /*1e70*/  LDS.128 R12, [R20+0xe0] ;  /* 0x0000e000140c7984 */ /* 0x000ee80000000c00 */
[----:B------:R-:W4:Y:S01]  /*1e80*/  LDS R22, [R4+0xe40] ;  /* 0x000e400004167984 */ /* 0x000f220000000800 */
[----:B--2---:R-:W-:-:S04]  /*1e90*/  FFMA R21, R8, R21, R27 ;  /* 0x0000001508157223 */ /* 0x004fc8000000001b */
[----:B------:R-:W-:Y:S02]  /*1ea0*/  FFMA R26, R26, R9, R21 ;  /* 0x000000091a1a7223 */ /* 0x000fe40000000015 */
[----:B------:R-:W2:Y:S02]  /*1eb0*/  LDS R21, [R4+0xe80] ;  /* 0x000e800004157984 */ /* 0x000ea40000000800 */
[----:B0-----:R-:W-:Y:S02]  /*1ec0*/  FFMA R25, R25, R10, R26 ;  /* 0x0000000a19197223 */ /* 0x001fe4000000001a */
[----:B------:R-:W0:Y:S02]  /*1ed0*/  LDS R26, [R4+0xec0] ;  /* 0x000ec000041a7984 */ /* 0x000e240000000800 */
[----:B-1----:R-:W-:Y:S02]  /*1ee0*/  FFMA R27, R24, R11, R25 ;  /* 0x0000000b181b7223 */ /* 0x002fe40000000019 */
[----:B------:R-:W-:Y:S04]  /*1ef0*/  LDS.128 R8, [R20+0xf0] ;  /* 0x0000f00014087984 */ /* 0x000fe80000000c00 */
[----:B------:R-:W1:Y:S01]  /*1f00*/  LDS R25, [R4+0xf00] ;  /* 0x000f000004197984 */ /* 0x000e620000000800 */
[----:B---3--:R-:W-:-:S03]  /*1f10*/  FFMA R27, R12, R23, R27 ;  /* 0x000000170c1b7223 */ /* 0x008fc6000000001b */
[----:B------:R-:W3:Y:S01]  /*1f20*/  LDS R24, [R4+0xf40] ;  /* 0x000f400004187984 */ /* 0x000ee20000000800 */
[----:B----4-:R-:W-:-:S03]  /*1f30*/  FFMA R22, R22, R13, R27 ;  /* 0x0000000d16167223 */ /* 0x010fc6000000001b */
[----:B------:R-:W4:Y:S04]  /*1f40*/  LDS R23, [R4+0xf80] ;  /* 0x000f800004177984 */ /* 0x000f280000000800 */
[----:B------:R-:W5:Y:S01]  /*1f50*/  LDS R12, [R4+0xfc0] ;  /* 0x000fc000040c7984 */ /* 0x000f620000000800 */
[----:B--2---:R-:W-:-:S04]  /*1f60*/  FFMA R21, R21, R14, R22 ;  /* 0x0000000e15157223 */ /* 0x004fc80000000016 */
[----:B0-----:R-:W-:-:S04]  /*1f70*/  FFMA R15, R26, R15, R21 ;  /* 0x0000000f1a0f7223 */ /* 0x001fc80000000015 */
[----:B-1----:R-:W-:-:S04]  /*1f80*/  FFMA R15, R8, R25, R15 ;  /* 0x00000019080f7223 */ /* 0x002fc8000000000f */
[----:B---3--:R-:W-:-:S04]  /*1f90*/  FFMA R24, R24, R9, R15 ;  /* 0x0000000918187223 */ /* 0x008fc8000000000f */
[----:B----4-:R-:W-:-:S04]  /*1fa0*/  FFMA R23, R23, R10, R24 ;  /* 0x0000000a17177223 */ /* 0x010fc80000000018 */
[----:B-----5:R-:W-:Y:S01]  /*1fb0*/  FFMA R21, R12, R11, R23 ;  /* 0x0000000b0c157223 */ /* 0x020fe20000000017 */
[----:B------:R-:W-:Y:S06]  /*1fc0*/  BAR.SYNC.DEFER_BLOCKING 0x0 ;  /* 0x0000000000007b1d */ /* 0x000fec0000010000 */
[----:B------:R-:W-:Y:S05]  /*1fd0*/  BRA.U !UP0, `(.L_x_29) ;  /* 0xffffffe108c07547 */ /* 0x000fea000b83ffff */
.L_x_14:
[----:B------:R-:W0:Y:S02]  /*1fe0*/  LDCU.64 UR8, c[0x0][0x398] ;  /* 0x00007300ff0877ac */ /* 0x000e240008000a00 */
[----:B0-----:R-:W-:-:S04]  /*1ff0*/  ISETP.GE.AND P0, PT, R18, UR9, PT ;  /* 0x0000000912007c0c */ /* 0x001fc8000bf06270 */
[----:B------:R-:W-:-:S13]  /*2000*/  ISETP.GE.OR P0, PT, R19, UR8, P0 ;  /* 0x0000000813007c0c */ /* 0x000fda0008706670 */
[----:B---3--:R-:W-:Y:S05]  /*2010*/  @P0 EXIT ;  /* 0x000000000000094d */ /* 0x008fea0003800000 */
[----:B------:R-:W0:Y:S01]  /*2020*/  LDC.64 R2, c[0x0][0x390] ;  /* 0x0000e400ff027b82 */ /* 0x000e220000000a00 */
[----:B------:R-:W-:-:S04]  /*2030*/  IMAD R19, R19, UR9, R18 ;  /* 0x0000000913137c24 */ /* 0x000fc8000f8e0212 */
[----:B0-----:R-:W-:-:S05]  /*2040*/  IMAD.WIDE R2, R19, 0x4, R2 ;  /* 0x0000000413027825 */ /* 0x001fca00078e0202 */
[----:B------:R-:W-:Y:S01]  /*2050*/  STG.E desc[UR10][R2.64], R21 ;  /* 0x0000001502007986 */ /* 0x000fe2000c10190a */
[----:B------:R-:W-:Y:S05]  /*2060*/  EXIT ;  /* 0x000000000000794d */ /* 0x000fea0003800000 */
.L_x_30:
        /* <DEDUP_REMOVED lines=9> */
.L_x_64:


//--------------------- .text._Z13gemm_kernel_2PfS_S_iii --------------------------
	.section	.text._Z13gemm_kernel_2PfS_S_iii,"ax",@progbits
	.align	128
        .global         _Z13gemm_kernel_2PfS_S_iii
        .type           _Z13gemm_kernel_2PfS_S_iii,@function
        .size           _Z13gemm_kernel_2PfS_S_iii,(.L_x_65 - _Z13gemm_kernel_2PfS_S_iii)
        .other          _Z13gemm_kernel_2PfS_S_iii,@"STO_CUDA_ENTRY STV_DEFAULT"
_Z13gemm_kernel_2PfS_S_iii:
.text._Z13gemm_kernel_2PfS_S_iii:
[----:B------:R-:W-:Y:S01]  /*0000*/  LDC R1, c[0x0][0x37c] ;  /* 0x0000df00ff017b82 */ /* 0x000fe20000000800 */
[----:B------:R-:W0:Y:S01]  /*0010*/  S2R R0, SR_TID.X ;  /* 0x0000000000007919 */ /* 0x000e220000002100 */
[----:B------:R-:W1:Y:S06]  /*0020*/  LDCU UR9, c[0x0][0x3a0] ;  /* 0x00007400ff0977ac */ /* 0x000e6c0008000800 */
[----:B------:R-:W2:Y:S01]  /*0030*/  S2UR UR4, SR_CTAID.X ;  /* 0x00000000000479c3 */ /* 0x000ea20000002500 */
[----:B------:R-:W-:Y:S01]  /*0040*/  HFMA2 R11, -RZ, RZ, 0, 0 ;  /* 0x00000000ff0b7431 */ /* 0x000fe200000001ff */
[----:B------:R-:W0:Y:S01]  /*0050*/  S2R R3, SR_TID.Y ;  /* 0x0000000000037919 */ /* 0x000e220000002200 */
[----:B------:R-:W0:Y:S01]  /*0060*/  LDCU UR5, c[0x0][0x360] ;  /* 0x00006c00ff0577ac */ /* 0x000e220008000800 */
[----:B------:R-:W3:Y:S01]  /*0070*/  S2R R24, SR_CTAID.Y ;  /* 0x0000000000187919 */ /* 0x000ee20000002600 */
[----:B------:R-:W4:Y:S01]  /*0080*/  LDCU.64 UR10, c[0x0][0x358] ;  /* 0x00006b00ff0a77ac */ /* 0x000f220008000a00 */
[----:B-1----:R-:W-:-:S02]  /*0090*/  UISETP.GE.AND UP0, UPT, UR9, 0x40, UPT ;  /* 0x000000400900788c */ /* 0x002fc4000bf06270 */
[----:B--2---:R-:W-:Y:S01]  /*00a0*/  USHF.L.U32 UR4, UR4, 0x4, URZ ;  /* 0x0000000404047899 */ /* 0x004fe200080006ff */
[----:B0-----:R-:W-:-:S05]  /*00b0*/  IMAD R0, R3, UR5, R0 ;  /* 0x0000000503007c24 */ /* 0x001fca000f8e0200 */
[----:B------:R-:W-:Y:S02]  /*00c0*/  SHF.R.U32.HI R7, RZ, 0x4, R0 ;  /* 0x00000004ff077819 */ /* 0x000fe40000011600 */
[----:B------:R-:W-:Y:S02]  /*00d0*/  SHF.L.U32 R2, R0, 0x2, RZ ;  /* 0x0000000200027819 */ /* 0x000fe400000006ff */
[----:B---3--:R-:W-:Y:S02]  /*00e0*/  LEA R24, R24, R7, 0x4 ;  /* 0x0000000718187211 */ /* 0x008fe400078e20ff */
[----:B------:R-:W-:Y:S01]  /*00f0*/  LOP3.LUT R25, R2, 0xc, RZ, 0xc0, !PT ;  /* 0x0000000c02197812 */ /* 0x000fe200078ec0ff */
[----:B----4-:R-:W-:Y:S06]  /*0100*/  BRA.U !UP0, `(.L_x_31) ;  /* 0x0000000908d07547 */ /* 0x010fec000b800000 */
[----:B------:R-:W0:Y:S01]  /*0110*/  S2UR UR7, SR_CgaCtaId ;  /* 0x00000000000779c3 */ /* 0x000e220000008800 */
[----:B------:R-:W-:Y:S01]  /*0120*/  UMOV UR5, 0x400 ;  /* 0x0000040000057882 */ /* 0x000fe20000000000 */
[----:B------:R-:W-:Y:S01]  /*0130*/  SHF.R.U32.HI R4, RZ, 0x2, R0 ;  /* 0x00000002ff047819 */ /* 0x000fe20000011600 */
[----:B------:R-:W-:Y:S01]  /*0140*/  USHF.R.S32.HI UR6, URZ, 0x1f, UR9 ;  /* 0x0000001fff067899 */ /* 0x000fe20008011409 */
[----:B------:R-:W-:Y:S02]  /*0150*/  SHF.L.U32 R0, R0, 0x4, RZ ;  /* 0x0000000400007819 */ /* 0x000fe400000006ff */
[----:B------:R-:W-:Y:S01]  /*0160*/  LOP3.LUT R9, R2, 0x3c, RZ, 0xc0, !PT ;  /* 0x0000003c02097812 */ /* 0x000fe200078ec0ff */
[----:B------:R-:W-:Y:S01]  /*0170*/  ULEA.HI UR6, UR6, UR9, URZ, 0x6 ;  /* 0x0000000906067291 */ /* 0x000fe2000f8f30ff */
[----:B------:R-:W1:Y:S01]  /*0180*/  LDC R3, c[0x0][0x39c] ;  /* 0x0000e700ff037b82 */ /* 0x000e620000000800 */
[----:B------:R-:W-:Y:S02]  /*0190*/  LOP3.LUT R6, R0, 0xf0, RZ, 0xc0, !PT ;  /* 0x000000f000067812 */ /* 0x000fe400078ec0ff */
[----:B------:R-:W-:Y:S01]  /*01a0*/  USHF.R.S32.HI UR6, URZ, 0x6, UR6 ;  /* 0x00000006ff067899 */ /* 0x000fe20008011406 */
[----:B------:R-:W-:Y:S01]  /*01b0*/  MOV R11, RZ ;  /* 0x000000ff000b7202 */ /* 0x000fe20000000f00 */
[----:B------:R-:W-:-:S02]  /*01c0*/  IMAD R2, R24, UR9, R9 ;  /* 0x0000000918027c24 */ /* 0x000fc4000f8e0209 */
[----:B------:R-:W-:Y:S01]  /*01d0*/  UIADD3 UR6, UPT, UPT, -UR6, URZ, URZ ;  /* 0x000000ff06067290 */ /* 0x000fe2000fffe1ff */
[----:B------:R-:W2:Y:S08]  /*01e0*/  LDC.64 R28, c[0x0][0x380] ;  /* 0x0000e000ff1c7b82 */ /* 0x000eb00000000a00 */
[----:B------:R-:W3:Y:S01]  /*01f0*/  LDC.64 R26, c[0x0][0x388] ;  /* 0x0000e200ff1a7b82 */ /* 0x000ee20000000a00 */
[----:B0-----:R-:W-:-:S02]  /*0200*/  ULEA UR8, UR7, UR5, 0x18 ;  /* 0x0000000507087291 */ /* 0x001fc4000f8ec0ff */
[----:B------:R-:W-:-:S04]  /*0210*/  UIADD3 UR5, UPT, UPT, UR5, 0x1000, URZ ;  /* 0x0000100005057890 */ /* 0x000fc8000fffe0ff */
[----:B------:R-:W-:Y:S01]  /*0220*/  ULEA UR5, UR7, UR5, 0x18 ;  /* 0x0000000507057291 */ /* 0x000fe2000f8ec0ff */
[----:B-1----:R-:W-:Y:S01]  /*0230*/  IMAD R0, R4, R3, UR4 ;  /* 0x0000000404007e24 */ /* 0x002fe2000f8e0203 */
[----:B------:R-:W-:-:S04]  /*0240*/  LEA R7, R7, UR8, 0x8 ;  /* 0x0000000807077c11 */ /* 0x000fc8000f8e40ff */
[C---:B------:R-:W-:Y:S02]  /*0250*/  LEA R5, R25.reuse, UR5, 0x2 ;  /* 0x0000000519057c11 */ /* 0x040fe4000f8e10ff */
[----:B------:R-:W-:Y:S02]  /*0260*/  IADD3 R0, PT, PT, R25, R0, RZ ;  /* 0x0000000019007210 */ /* 0x000fe40007ffe0ff */
[----:B------:R-:W-:Y:S02]  /*0270*/  IADD3 R6, PT, PT, R7, R6, RZ ;  /* 0x0000000607067210 */ /* 0x000fe40007ffe0ff */
[----:B--2---:R-:W-:-:S07]  /*0280*/  LEA R4, R4, R5, 0x6 ;  /* 0x0000000504047211 */ /* 0x004fce00078e30ff */
.L_x_32:
[----:B------:R-:W-:-:S04]  /*0290*/  IMAD.WIDE R14, R2, 0x4, R28 ;  /* 0x00000004020e7825 */ /* 0x000fc800078e021c */
[----:B---3--:R-:W-:Y:S02]  /*02a0*/  IMAD.WIDE R16, R0, 0x4, R26 ;  /* 0x0000000400107825 */ /* 0x008fe400078e021a */
[----:B------:R-:W2:Y:S04]  /*02b0*/  LDG.E.128 R12, desc[UR10][R14.64] ;  /* 0x0000000a0e0c7981 */ /* 0x000ea8000c1e1d00 */
[----:B------:R-:W3:Y:S01]  /*02c0*/  LDG.E.128 R16, desc[UR10][R16.64] ;  /* 0x0000000a10107981 */ /* 0x000ee2000c1e1d00 */
[----:B------:R-:W-:Y:S01]  /*02d0*/  UIADD3 UR6, UPT, UPT, UR6, 0x1, URZ ;  /* 0x0000000106067890 */ /* 0x000fe2000fffe0ff */
[----:B------:R-:W-:Y:S02]  /*02e0*/  IADD3 R2, PT, PT, R2, 0x40, RZ ;  /* 0x0000004002027810 */ /* 0x000fe40007ffe0ff */
[----:B------:R-:W-:Y:S01]  /*02f0*/  LEA R0, R3, R0, 0x6 ;  /* 0x0000000003007211 */ /* 0x000fe200078e30ff */
[----:B------:R-:W-:Y:S01]  /*0300*/  UISETP.NE.AND UP0, UPT, UR6, URZ, UPT ;  /* 0x000000ff0600728c */ /* 0x000fe2000bf05270 */
[----:B--2---:R-:W-:Y:S04]  /*0310*/  STS.128 [R6], R12 ;  /* 0x0000000c06007388 */ /* 0x004fe80000000c00 */
[----:B---3--:R-:W-:Y:S01]  /*0320*/  STS.128 [R4], R16 ;  /* 0x0000001004007388 */ /* 0x008fe20000000c00 */
[----:B------:R-:W-:Y:S06]  /*0330*/  BAR.SYNC.DEFER_BLOCKING 0x0 ;  /* 0x0000000000007b1d */ /* 0x000fec0000010000 */
[----:B------:R-:W-:Y:S04]  /*0340*/  LDS R8, [R5] ;  /* 0x0000000005087984 */ /* 0x000fe80000000800 */
[----:B------:R-:W0:Y:S04]  /*0350*/  LDS.128 R20, [R7] ;  /* 0x0000000007147984 */ /* 0x000e280000000c00 */
[----:B------:R-:W1:Y:S04]  /*0360*/  LDS R19, [R5+0x40] ;  /* 0x0000400005137984 */ /* 0x000e680000000800 */
[----:B------:R-:W2:Y:S04]  /*0370*/  LDS R13, [R5+0x80] ;  /* 0x00008000050d7984 */ /* 0x000ea80000000800 */
[----:B------:R-:W3:Y:S04]  /*0380*/  LDS R12, [R5+0xc0] ;  /* 0x0000c000050c7984 */ /* 0x000ee80000000800 */
[----:B------:R-:W-:Y:S04]  /*0390*/  LDS R16, [R5+0x140] ;  /* 0x0001400005107984 */ /* 0x000fe80000000800 */
[----:B------:R-:W-:Y:S01]  /*03a0*/  LDS R17, [R5+0x180] ;  /* 0x0001800005117984 */ /* 0x000fe20000000800 */
[----:B0-----:R-:W-:-:S03]  /*03b0*/  FFMA R18, R20, R8, R11 ;  /* 0x0000000814127223 */ /* 0x001fc6000000000b */
[----:B------:R-:W-:Y:S01]  /*03c0*/  LDS R20, [R5+0x100] ;  /* 0x0001000005147984 */ /* 0x000fe20000000800 */
[----:B-1----:R-:W-:-:S03]  /*03d0*/  FFMA R14, R19, R21, R18 ;  /* 0x00000015130e7223 */ /* 0x002fc60000000012 */
[----:B------:R-:W0:Y:S01]  /*03e0*/  LDS.128 R8, [R7+0x10] ;  /* 0x0000100007087984 */ /* 0x000e220000000c00 */
[----:B--2---:R-:W-:-:S03]  /*03f0*/  FFMA R13, R13, R22, R14 ;  /* 0x000000160d0d7223 */ /* 0x004fc6000000000e */
[----:B------:R-:W1:Y:S01]  /*0400*/  LDS R18, [R5+0x1c0] ;  /* 0x0001c00005127984 */ /* 0x000e620000000800 */
[----:B---3--:R-:W-:-:S03]  /*0410*/  FFMA R13, R12, R23, R13 ;  /* 0x000000170c0d7223 */ /* 0x008fc6000000000d */
[----:B------:R-:W-:Y:S01]  /*0420*/  LDS R19, [R5+0x200] ;  /* 0x0002000005137984 */ /* 0x000fe20000000800 */
[----:B0-----:R-:W-:-:S03]  /*0430*/  FFMA R21, R8, R20, R13 ;  /* 0x0000001408157223 */ /* 0x001fc6000000000d */
[----:B------:R-:W0:Y:S01]  /*0440*/  LDS.128 R12, [R7+0x20] ;  /* 0x00002000070c7984 */ /* 0x000e220000000c00 */
[----:B------:R-:W-:-:S03]  /*0450*/  FFMA R8, R16, R9, R21 ;  /* 0x0000000910087223 */ /* 0x000fc60000000015 */
[----:B------:R-:W2:Y:S01]  /*0460*/  LDS R16, [R5+0x240] ;  /* 0x0002400005107984 */ /* 0x000ea20000000800 */
[----:B------:R-:W-:-:S03]  /*0470*/  FFMA R9, R17, R10, R8 ;  /* 0x0000000a11097223 */ /* 0x000fc60000000008 */
[----:B------:R-:W3:Y:S01]  /*0480*/  LDS R17, [R5+0x280] ;  /* 0x0002800005117984 */ /* 0x000ee20000000800 */
[----:B-1----:R-:W-:-:S03]  /*0490*/  FFMA R9, R18, R11, R9 ;  /* 0x0000000b12097223 */ /* 0x002fc60000000009 */
[----:B------:R-:W1:Y:S04]  /*04a0*/  LDS R18, [R5+0x2c0] ;  /* 0x0002c00005127984 */ /* 0x000e680000000800 */
[----:B------:R-:W-:Y:S01]  /*04b0*/  LDS R20, [R5+0xdc0] ;  /* 0x000dc00005147984 */ /* 0x000fe20000000800 */
[----:B0-----:R-:W-:-:S03]  /*04c0*/  FFMA R21, R12, R19, R9 ;  /* 0x000000130c157223 */ /* 0x001fc60000000009 */
[----:B------:R-:W-:Y:S01]  /*04d0*/  LDS R19, [R5+0x300] ;  /* 0x0003000005137984 */ /* 0x000fe20000000800 */
[----:B--2---:R-:W-:-:S03]  /*04e0*/  FFMA R12, R16, R13, R21 ;  /* 0x0000000d100c7223 */ /* 0x004fc60000000015 */
[----:B------:R-:W0:Y:S01]  /*04f0*/  LDS.128 R8, [R7+0x30] ;  /* 0x0000300007087984 */ /* 0x000e220000000c00 */
[----:B---3--:R-:W-:-:S03]  /*0500*/  FFMA R13, R17, R14, R12 ;  /* 0x0000000e110d7223 */ /* 0x008fc6000000000c */
[----:B------:R-:W2:Y:S01]  /*0510*/  LDS R16, [R5+0x340] ;  /* 0x0003400005107984 */ /* 0x000ea20000000800 */
[----:B-1----:R-:W-:-:S03]  /*0520*/  FFMA R13, R18, R15, R13 ;  /* 0x0000000f120d7223 */ /* 0x002fc6000000000d */
[----:B------:R-:W1:Y:S04]  /*0530*/  LDS R17, [R5+0x380] ;  /* 0x0003800005117984 */ /* 0x000e680000000800 */
[----:B------:R-:W3:Y:S01]  /*0540*/  LDS R18, [R5+0x3c0] ;  /* 0x0003c00005127984 */ /* 0x000ee20000000800 */
[----:B0-----:R-:W-:-:S03]  /*0550*/  FFMA R21, R8, R19, R13 ;  /* 0x0000001308157223 */ /* 0x001fc6000000000d */
[----:B------:R-:W-:Y:S01]  /*0560*/  LDS R19, [R5+0x400] ;  /* 0x0004000005137984 */ /* 0x000fe20000000800 */
[----:B--2---:R-:W-:-:S03]  /*0570*/  FFMA R8, R16, R9, R21 ;  /* 0x0000000910087223 */ /* 0x004fc60000000015 */
[----:B------:R-:W0:Y:S01]  /*0580*/  LDS.128 R12, [R7+0x40] ;  /* 0x00004000070c7984 */ /* 0x000e220000000c00 */
[----:B-1----:R-:W-:-:S03]  /*0590*/  FFMA R9, R17, R10, R8 ;  /* 0x0000000a11097223 */ /* 0x002fc60000000008 */
[----:B------:R-:W1:Y:S01]  /*05a0*/  LDS R16, [R5+0x440] ;  /* 0x0004400005107984 */ /* 0x000e620000000800 */
[----:B---3--:R-:W-:-:S03]  /*05b0*/  FFMA R9, R18, R11, R9 ;  /* 0x0000000b12097223 */ /* 0x008fc60000000009 */
[----:B------:R-:W2:Y:S04]  /*05c0*/  LDS R17, [R5+0x480] ;  /* 0x0004800005117984 */ /* 0x000ea80000000800 */
[----:B------:R-:W3:Y:S01]  /*05d0*/  LDS R18, [R5+0x4c0] ;  /* 0x0004c00005127984 */ /* 0x000ee20000000800 */
[----:B0-----:R-:W-:-:S03]  /*05e0*/  FFMA R21, R12, R19, R9 ;  /* 0x000000130c157223 */ /* 0x001fc60000000009 */
[----:B------:R-:W-:Y:S01]  /*05f0*/  LDS R19, [R5+0x500] ;  /* 0x0005000005137984 */ /* 0x000fe20000000800 */
[----:B-1----:R-:W-:-:S03]  /*0600*/  FFMA R12, R16, R13, R21 ;  /* 0x0000000d100c7223 */ /* 0x002fc60000000015 */
[----:B------:R-:W0:Y:S01]  /*0610*/  LDS.128 R8, [R7+0x50] ;  /* 0x0000500007087984 */ /* 0x000e220000000c00 */
[----:B--2---:R-:W-:-:S03]  /*0620*/  FFMA R13, R17, R14, R12 ;  /* 0x0000000e110d7223 */ /* 0x004fc6000000000c */
        /* <DEDUP_REMOVED lines=75> */
[----:B------:R-:W-:Y:S01]  /*0ae0*/  LDS R18, [R5+0xe40] ;  /* 0x000e400005127984 */ /* 0x000fe20000000800 */
[----:B0-----:R-:W-:-:S03]  /*0af0*/  FFMA R21, R8, R19, R13 ;  /* 0x0000001308157223 */ /* 0x001fc6000000000d */
[----:B------:R-:W-:Y:S01]  /*0b00*/  LDS R19, [R5+0xe00] ;  /* 0x000e000005137984 */ /* 0x000fe20000000800 */
[----:B-1----:R-:W-:-:S03]  /*0b10*/  FFMA R16, R16, R9, R21 ;  /* 0x0000000910107223 */ /* 0x002fc60000000015 */
[----:B------:R-:W0:Y:S01]  /*0b20*/  LDS.128 R12, [R7+0xe0] ;  /* 0x0000e000070c7984 */ /* 0x000e220000000c00 */
[----:B--2---:R-:W-:-:S03]  /*0b30*/  FFMA R9, R17, R10, R16 ;  /* 0x0000000a11097223 */ /* 0x004fc60000000010 */
[----:B------:R-:W1:Y:S01]  /*0b40*/  LDS R17, [R5+0xe80] ;  /* 0x000e800005117984 */ /* 0x000e620000000800 */
[----:B------:R-:W-:-:S03]  /*0b50*/  FFMA R9, R20, R11, R9 ;  /* 0x0000000b14097223 */ /* 0x000fc60000000009 */
[----:B------:R-:W2:Y:S01]  /*0b60*/  LDS R16, [R5+0xec0] ;  /* 0x000ec00005107984 */ /* 0x000ea20000000800 */
        /* <DEDUP_REMOVED lines=8> */
[----:B------:R-:W3:Y:S01]  /*0bf0*/  LDS R12, [R5+0xfc0] ;  /* 0x000fc000050c7984 */ /* 0x000ee20000000800 */
[----:B0-----:R-:W-:-:S04]  /*0c00*/  FFMA R8, R8, R19, R15 ;  /* 0x0000001308087223 */ /* 0x001fc8000000000f */
[----:B-1----:R-:W-:-:S04]  /*0c10*/  FFMA R8, R21, R9, R8 ;  /* 0x0000000915087223 */ /* 0x002fc80000000008 */
[----:B--2---:R-:W-:-:S04]  /*0c20*/  FFMA R13, R13, R10, R8 ;  /* 0x0000000a0d0d7223 */ /* 0x004fc80000000008 */
[----:B---3--:R-:W-:Y:S01]  /*0c30*/  FFMA R11, R12, R11, R13 ;  /* 0x0000000b0c0b7223 */ /* 0x008fe2000000000d */
[----:B------:R-:W-:Y:S06]  /*0c40*/  BRA.U UP0, `(.L_x_32) ;  /* 0xfffffff500907547 */ /* 0x000fec000b83ffff */
.L_x_31:
[----:B------:R-:W0:Y:S01]  /*0c50*/  LDC.64 R2, c[0x0][0x390] ;  /* 0x0000e400ff027b82 */ /* 0x000e220000000a00 */
[----:B------:R-:W1:Y:S01]  /*0c60*/  LDCU UR5, c[0x0][0x39c] ;  /* 0x00007380ff0577ac */ /* 0x000e620008000800 */
[----:B------:R-:W-:-:S05]  /*0c70*/  IADD3 R25, PT, PT, R25, UR4, RZ ;  /* 0x0000000419197c10 */ /* 0x000fca000fffe0ff */
[----:B-1----:R-:W-:-:S04]  /*0c80*/  IMAD R25, R24, UR5, R25 ;  /* 0x0000000518197c24 */ /* 0x002fc8000f8e0219 */
[----:B0-----:R-:W-:-:S05]  /*0c90*/  IMAD.WIDE R2, R25, 0x4, R2 ;  /* 0x0000000419027825 */ /* 0x001fca00078e0202 */
[----:B------:R-:W-:Y:S01]  /*0ca0*/  STG.E desc[UR10][R2.64], R11 ;  /* 0x0000000b02007986 */ /* 0x000fe2000c10190a */
[----:B------:R-:W-:Y:S05]  /*0cb0*/  EXIT ;  /* 0x000000000000794d */ /* 0x000fea0003800000 */
.L_x_33:
        /* <DEDUP_REMOVED lines=12> */
.L_x_65:


//--------------------- .text._Z18gemm_kernel_float4PKfS0_Pfiii --------------------------
	.section	.text._Z18gemm_kernel_float4PKfS0_Pfiii,"ax",@progbits
	.align	128
        .global         _Z18gemm_kernel_float4PKfS0_Pfiii
        .type           _Z18gemm_kernel_float4PKfS0_Pfiii,@function
        .size           _Z18gemm_kernel_float4PKfS0_Pfiii,(.L_x_66 - _Z18gemm_kernel_float4PKfS0_Pfiii)
        .other          _Z18gemm_kernel_float4PKfS0_Pfiii,@"STO_CUDA_ENTRY STV_DEFAULT"
_Z18gemm_kernel_float4PKfS0_Pfiii:
.text._Z18gemm_kernel_float4PKfS0_Pfiii:
[----:B------:R-:W-:Y:S01]  /*0000*/  LDC R1, c[0x0][0x37c] ;  /* 0x0000df00ff017b82 */ /* 0x000fe20000000800 */
[----:B------:R-:W0:Y:S01]  /*0010*/  S2R R22, SR_CTAID.Y ;  /* 0x0000000000167919 */ /* 0x000e220000002600 */
[----:B------:R-:W1:Y:S01]  /*0020*/  LDCU UR4, c[0x0][0x3a0] ;  /* 0x00007400ff0477ac */ /* 0x000e620008000800 */
[----:B------:R-:W-:Y:S01]  /*0030*/  HFMA2 R23, -RZ, RZ, 0, 0 ;  /* 0x00000000ff177431 */ /* 0x000fe200000001ff */
[----:B------:R-:W0:Y:S01]  /*0040*/  S2R R17, SR_TID.Y ;  /* 0x0000000000117919 */ /* 0x000e220000002200 */
[----:B------:R-:W2:Y:S01]  /*0050*/  LDCU.64 UR8, c[0x0][0x358] ;  /* 0x00006b00ff0877ac */ /* 0x000ea20008000a00 */
[----:B------:R-:W3:Y:S01]  /*0060*/  S2R R21, SR_CTAID.X ;  /* 0x0000000000157919 */ /* 0x000ee20000002500 */
[----:B------:R-:W3:Y:S01]  /*0070*/  S2R R16, SR_TID.X ;  /* 0x0000000000107919 */ /* 0x000ee20000002100 */
[----:B-1----:R-:W-:Y:S01]  /*0080*/  UISETP.GE.AND UP0, UPT, UR4, 0x1, UPT ;  /* 0x000000010400788c */ /* 0x002fe2000bf06270 */
[----:B0-----:R-:W-:Y:S01]  /*0090*/  LEA R22, R22, R17, 0x4 ;  /* 0x0000001116167211 */ /* 0x001fe200078e20ff */
[----:B---3--:R-:W-:-:S07]  /*00a0*/  IMAD R21, R21, 0x10, R16 ;  /* 0x0000001015157824 */ /* 0x008fce00078e0210 */
[----:B--2---:R-:W-:Y:S05]  /*00b0*/  BRA.U !UP0, `(.L_x_34) ;  /* 0x0000001d08387547 */ /* 0x004fea000b800000 */
[----:B------:R-:W0:Y:S01]  /*00c0*/  LDC R2, c[0x0][0x360] ;  /* 0x0000d800ff027b82 */ /* 0x000e220000000800 */
[----:B------:R-:W1:Y:S01]  /*00d0*/  LDCU UR4, c[0x0][0x364] ;  /* 0x00006c80ff0477ac */ /* 0x000e620008000800 */
[----:B------:R-:W-:Y:S01]  /*00e0*/  SHF.L.U32 R20, R16, 0x2, RZ ;  /* 0x0000000210147819 */ /* 0x000fe200000006ff */
[----:B------:R-:W-:Y:S01]  /*00f0*/  IMAD.SHL.U32 R0, R17, 0x4, RZ ;  /* 0x0000000411007824 */ /* 0x000fe200078e00ff */
[----:B------:R-:W-:Y:S01]  /*0100*/  MOV R23, RZ ;  /* 0x000000ff00177202 */ /* 0x000fe20000000f00 */
[----:B------:R-:W-:-:S03]  /*0110*/  UMOV UR5, 0x400 ;  /* 0x0000040000057882 */ /* 0x000fc60000000000 */
[----:B------:R-:W2:Y:S01]  /*0120*/  S2UR UR6, SR_CgaCtaId ;  /* 0x00000000000679c3 */ /* 0x000ea20000008800 */
[----:B-1----:R-:W-:Y:S01]  /*0130*/  USHF.L.U32 UR4, UR4, 0x2, URZ ;  /* 0x0000000204047899 */ /* 0x002fe200080006ff */
[----:B0-----:R-:W-:-:S05]  /*0140*/  SHF.L.U32 R3, R2, 0x2, RZ ;  /* 0x0000000202037819 */ /* 0x001fca00000006ff */
[----:B------:R-:W-:Y:S01]  /*0150*/  IADD3 R13, PT, PT, RZ, -UR4, RZ ;  /* 0x80000004ff0d7c10 */ /* 0x000fe2000fffe0ff */
[----:B------:R-:W0:Y:S01]  /*0160*/  I2F.U32.RP R8, R3 ;  /* 0x0000000300087306 */ /* 0x000e220000209000 */
[----:B------:R-:W-:Y:S01]  /*0170*/  IMAD.MOV R11, RZ, RZ, -R3 ;  /* 0x000000ffff0b7224 */ /* 0x000fe200078e0a03 */
[----:B------:R-:W-:Y:S02]  /*0180*/  IADD3 R4, PT, PT, R20, R3, RZ ;  /* 0x0000000314047210 */ /* 0x000fe40007ffe0ff */
[----:B------:R-:W-:Y:S01]  /*0190*/  ISETP.NE.U32.AND P5, PT, RZ, UR4, PT ;  /* 0x00000004ff007c0c */ /* 0x000fe2000bfa5070 */
[----:B--2---:R-:W-:Y:S01]  /*01a0*/  ULEA UR7, UR6, UR5, 0x18 ;  /* 0x0000000506077291 */ /* 0x004fe2000f8ec0ff */
[----:B------:R-:W-:Y:S01]  /*01b0*/  ISETP.GE.U32.AND P0, PT, R4, 0x40, PT ;  /* 0x000000400400780c */ /* 0x000fe20003f06070 */
[----:B------:R-:W-:Y:S01]  /*01c0*/  UIADD3 UR5, UPT, UPT, UR5, 0x1000, URZ ;  /* 0x0000100005057890 */ /* 0x000fe2000fffe0ff */
[----:B------:R-:W1:Y:S01]  /*01d0*/  I2F.U32.RP R9, UR4 ;  /* 0x0000000400097d06 */ /* 0x000e620008209000 */
[----:B------:R-:W-:-:S02]  /*01e0*/  ISETP.NE.U32.AND P2, PT, R3, RZ, PT ;  /* 0x000000ff0300720c */ /* 0x000fc40003f45070 */
[----:B------:R-:W-:Y:S01]  /*01f0*/  SEL R19, RZ, 0x1, P0 ;  /* 0x00000001ff137807 */ /* 0x000fe20000000000 */
[----:B------:R-:W-:Y:S01]  /*0200*/  ULEA UR5, UR6, UR5, 0x18 ;  /* 0x0000000506057291 */ /* 0x000fe2000f8ec0ff */
[----:B------:R-:W-:-:S03]  /*0210*/  LEA R17, R17, UR7, 0x8 ;  /* 0x0000000711117c11 */ /* 0x000fc6000f8e40ff */
[----:B0-----:R-:W0:Y:S02]  /*0220*/  MUFU.RCP R8, R8 ;  /* 0x0000000800087308 */ /* 0x001e240000001000 */
[----:B------:R-:W-:-:S06]  /*0230*/  IMAD R16, R16, 0x10, R17 ;  /* 0x0000001010107824 */ /* 0x000fcc00078e0211 */
[----:B-1----:R-:W1:Y:S01]  /*0240*/  MUFU.RCP R9, R9 ;  /* 0x0000000900097308 */ /* 0x002e620000001000 */
[----:B0-----:R-:W-:-:S07]  /*0250*/  IADD3 R6, PT, PT, R8, 0xffffffe, RZ ;  /* 0x0ffffffe08067810 */ /* 0x001fce0007ffe0ff */
[----:B------:R0:W2:Y:S01]  /*0260*/  F2I.FTZ.U32.TRUNC.NTZ R7, R6 ;  /* 0x0000000600077305 */ /* 0x0000a2000021f000 */
[----:B-1----:R-:W-:Y:S01]  /*0270*/  IADD3 R5, PT, PT, R9, 0xffffffe, RZ ;  /* 0x0ffffffe09057810 */ /* 0x002fe20007ffe0ff */
[----:B0-----:R-:W-:-:S06]  /*0280*/  IMAD.MOV.U32 R6, RZ, RZ, RZ ;  /* 0x000000ffff067224 */ /* 0x001fcc00078e00ff */
[----:B------:R-:W0:Y:S01]  /*0290*/  F2I.FTZ.U32.TRUNC.NTZ R5, R5 ;  /* 0x0000000500057305 */ /* 0x000e22000021f000 */
[----:B--2---:R-:W-:-:S04]  /*02a0*/  IMAD R11, R11, R7, RZ ;  /* 0x000000070b0b7224 */ /* 0x004fc800078e02ff */
[----:B------:R-:W-:Y:S01]  /*02b0*/  IMAD.HI.U32 R9, R7, R11, R6 ;  /* 0x0000000b07097227 */ /* 0x000fe200078e0006 */
[----:B------:R-:W-:Y:S02]  /*02c0*/  IADD3 R6, PT, PT, R0, UR4, RZ ;  /* 0x0000000400067c10 */ /* 0x000fe4000fffe0ff */
[----:B------:R-:W-:Y:S02]  /*02d0*/  VIMNMX.U32 R7, PT, PT, R4, 0x40, !PT ;  /* 0x0000004004077848 */ /* 0x000fe40007fe0000 */
[C---:B------:R-:W-:Y:S01]  /*02e0*/  ISETP.GE.U32.AND P1, PT, R6.reuse, 0x40, PT ;  /* 0x000000400600780c */ /* 0x040fe20003f26070 */
[----:B0-----:R-:W-:Y:S01]  /*02f0*/  IMAD R13, R13, R5, RZ ;  /* 0x000000050d0d7224 */ /* 0x001fe200078e02ff */
[----:B------:R-:W-:Y:S02]  /*0300*/  IADD3 R0, PT, PT, R7, -R4, -R19 ;  /* 0x8000000407007210 */ /* 0x000fe40007ffe813 */
[----:B------:R-:W-:Y:S02]  /*0310*/  MOV R4, RZ ;  /* 0x000000ff00047202 */ /* 0x000fe40000000f00 */
[----:B------:R-:W-:-:S02]  /*0320*/  VIMNMX.U32 R11, PT, PT, R6, 0x40, !PT ;  /* 0x00000040060b7848 */ /* 0x000fc40007fe0000 */
[----:B------:R-:W-:Y:S01]  /*0330*/  SEL R18, RZ, 0x1, P1 ;  /* 0x00000001ff127807 */ /* 0x000fe20000800000 */
[----:B------:R-:W-:-:S03]  /*0340*/  IMAD.HI.U32 R8, R5, R13, R4 ;  /* 0x0000000d05087227 */ /* 0x000fc600078e0004 */
[----:B------:R-:W-:Y:S01]  /*0350*/  IADD3 R11, PT, PT, R11, -R6, -R18 ;  /* 0x800000060b0b7210 */ /* 0x000fe20007ffe812 */
[----:B------:R-:W-:-:S04]  /*0360*/  IMAD.HI.U32 R4, R9, R0, RZ ;  /* 0x0000000009047227 */ /* 0x000fc800078e00ff */
[----:B------:R-:W-:-:S04]  /*0370*/  IMAD.HI.U32 R5, R8, R11, RZ ;  /* 0x0000000b08057227 */ /* 0x000fc800078e00ff */
[----:B------:R-:W-:Y:S01]  /*0380*/  IMAD.MOV R6, RZ, RZ, -R4 ;  /* 0x000000ffff067224 */ /* 0x000fe200078e0a04 */
[----:B------:R-:W-:-:S03]  /*0390*/  IADD3 R8, PT, PT, -R5, RZ, RZ ;  /* 0x000000ff05087210 */ /* 0x000fc60007ffe1ff */
[----:B------:R-:W-:Y:S02]  /*03a0*/  IMAD R0, R3, R6, R0 ;  /* 0x0000000603007224 */ /* 0x000fe400078e0200 */
[----:B------:R-:W-:-:S03]  /*03b0*/  IMAD R11, R8, UR4, R11 ;  /* 0x00000004080b7c24 */ /* 0x000fc6000f8e020b */
[----:B------:R-:W-:Y:S02]  /*03c0*/  ISETP.GE.U32.AND P0, PT, R0, R3, PT ;  /* 0x000000030000720c */ /* 0x000fe40003f06070 */
[----:B------:R-:W-:-:S11]  /*03d0*/  ISETP.GE.U32.AND P3, PT, R11, UR4, PT ;  /* 0x000000040b007c0c */ /* 0x000fd6000bf66070 */
[----:B------:R-:W-:Y:S02]  /*03e0*/  @P0 IADD3 R0, PT, PT, -R3, R0, RZ ;  /* 0x0000000003000210 */ /* 0x000fe40007ffe1ff */
[----:B------:R-:W-:Y:S01]  /*03f0*/  @P3 VIADD R11, R11, -UR4 ;  /* 0x800000040b0b3c36 */ /* 0x000fe20008000000 */
[----:B------:R-:W-:Y:S02]  /*0400*/  @P0 IADD3 R4, PT, PT, R4, 0x1, RZ ;  /* 0x0000000104040810 */ /* 0x000fe40007ffe0ff */
[----:B------:R-:W-:Y:S02]  /*0410*/  ISETP.GE.U32.AND P1, PT, R0, R3, PT ;  /* 0x000000030000720c */ /* 0x000fe40003f26070 */
[----:B------:R-:W-:Y:S02]  /*0420*/  ISETP.GE.U32.AND P4, PT, R11, UR4, PT ;  /* 0x000000040b007c0c */ /* 0x000fe4000bf86070 */
[----:B------:R-:W-:Y:S02]  /*0430*/  @P3 IADD3 R5, PT, PT, R5, 0x1, RZ ;  /* 0x0000000105053810 */ /* 0x000fe40007ffe0ff */
[----:B------:R-:W-:-:S07]  /*0440*/  IADD3 R0, PT, PT, R20, UR5, RZ ;  /* 0x0000000514007c10 */ /* 0x000fce000fffe0ff */
[----:B------:R-:W-:Y:S01]  /*0450*/  @P1 VIADD R4, R4, 0x1 ;  /* 0x0000000104041836 */ /* 0x000fe20000000000 */
[----:B------:R-:W-:Y:S02]  /*0460*/  @!P2 LOP3.LUT R4, RZ, R3, RZ, 0x33, !PT ;  /* 0x00000003ff04a212 */ /* 0x000fe400078e33ff */
[----:B------:R-:W-:Y:S02]  /*0470*/  @P4 IADD3 R5, PT, PT, R5, 0x1, RZ ;  /* 0x0000000105054810 */ /* 0x000fe40007ffe0ff */
[----:B------:R-:W-:Y:S02]  /*0480*/  @!P5 LOP3.LUT R5, RZ, UR4, RZ, 0x33, !PT ;  /* 0x00000004ff05dc12 */ /* 0x000fe4000f8e33ff */
[----:B------:R-:W-:Y:S02]  /*0490*/  IADD3 R19, PT, PT, R19, R4, RZ ;  /* 0x0000000413137210 */ /* 0x000fe40007ffe0ff */
[----:B------:R-:W-:Y:S01]  /*04a0*/  MOV R3, RZ ;  /* 0x000000ff00037202 */ /* 0x000fe20000000f00 */
[----:B------:R-:W-:-:S07]  /*04b0*/  IMAD.IADD R18, R18, 0x1, R5 ;  /* 0x0000000112127824 */ /* 0x000fce00078e0205 */
.L_x_53:
[----:B------:R-:W0:Y:S01]  /*04c0*/  S2R R4, SR_TID.X ;  /* 0x0000000000047919 */ /* 0x000e220000002100 */
[----:B------:R-:W1:Y:S01]  /*04d0*/  LDCU UR11, c[0x0][0x3a0] ;  /* 0x00007400ff0b77ac */ /* 0x000e620008000800 */
[----:B------:R-:W-:Y:S01]  /*04e0*/  BSSY.RECONVERGENT B1, `(.L_x_35) ;  /* 0x0000077000017945 */ /* 0x000fe20003800200 */
[----:B0-----:R-:W-:-:S13]  /*04f0*/  ISETP.GT.U32.AND P0, PT, R4, 0xf, PT ;  /* 0x0000000f0400780c */ /* 0x001fda0003f04070 */
[----:B-1----:R-:W-:Y:S05]  /*0500*/  @P0 BRA `(.L_x_36) ;  /* 0x0000000400d00947 */ /* 0x002fea0003800000 */
[----:B------:R-:W-:Y:S01]  /*0510*/  LOP3.LUT R13, R19, 0x3, RZ, 0xc0, !PT ;  /* 0x00000003130d7812 */ /* 0x000fe200078ec0ff */
[----:B------:R-:W-:Y:S01]  /*0520*/  BSSY.RECONVERGENT B0, `(.L_x_37) ;  /* 0x0000033000007945 */ /* 0x000fe20003800200 */
[----:B------:R-:W-:Y:S01]  /*0530*/  SHF.L.U32 R7, R4, 0x2, RZ ;  /* 0x0000000204077819 */ /* 0x000fe200000006ff */
[----:B------:R-:W-:Y:S01]  /*0540*/  IMAD.SHL.U32 R12, R2, 0x4, RZ ;  /* 0x00000004020c7824 */ /* 0x000fe200078e00ff */
[----:B------:R-:W-:Y:S02]  /*0550*/  ISETP.NE.AND P0, PT, R13, 0x3, PT ;  /* 0x000000030d00780c */ /* 0x000fe40003f05270 */
[----:B------:R-:W-:-:S11]  /*0560*/  MOV R29, R7 ;  /* 0x00000007001d7202 */ /* 0x000fd60000000f00 */
[----:B------:R-:W-:Y:S05]  /*0570*/  @!P0 BRA `(.L_x_38) ;  /* 0x0000000000b48947 */ /* 0x000fea0003800000 */
[----:B------:R-:W0:Y:S01]  /*0580*/  LDC R8, c[0x0][0x3a0] ;  /* 0x0000e800ff087b82 */ /* 0x000e220000000800 */
[----:B------:R-:W-:Y:S01]  /*0590*/  IADD3 R10, PT, PT, R3, 0x3, RZ ;  /* 0x00000003030a7810 */ /* 0x000fe20007ffe0ff */
[----:B------:R-:W-:Y:S01]  /*05a0*/  BSSY.RECONVERGENT B2, `(.L_x_39) ;  /* 0x000000e000027945 */ /* 0x000fe20003800200 */
[----:B------:R-:W-:Y:S02]  /*05b0*/  ISETP.NE.AND P1, PT, R13, RZ, PT ;  /* 0x000000ff0d00720c */ /* 0x000fe40003f25270 */
[C---:B------:R-:W-:Y:S01]  /*05c0*/  IADD3 R29, PT, PT, R7.reuse, R12, RZ ;  /* 0x0000000c071d7210 */ /* 0x040fe20007ffe0ff */
[----:B------:R-:W-:Y:S02]  /*05d0*/  IMAD.IADD R5, R7, 0x1, R10 ;  /* 0x0000000107057824 */ /* 0x000fe400078e020a */
[----:B------:R-:W1:Y:S03]  /*05e0*/  LDC R9, c[0x0][0x398] ;  /* 0x0000e600ff097b82 */ /* 0x000e660000000800 */
[-C--:B0-----:R-:W-:Y:S01]  /*05f0*/  ISETP.GE.AND P0, PT, R5, R8.reuse, PT ;  /* 0x000000080500720c */ /* 0x081fe20003f06270 */
[----:B------:R-:W-:-:S03]  /*0600*/  IMAD R11, R22, R8, R3 ;  /* 0x00000008160b7224 */ /* 0x000fc600078e0203 */
[----:B-1----:R-:W-:-:S13]  /*0610*/  ISETP.GE.OR P0, PT, R22, R9, P0 ;  /* 0x000000091600720c */ /* 0x002fda0000706670 */
[----:B------:R-:W-:Y:S05]  /*0620*/  @P0 BRA `(.L_x_40) ;  /* 0x0000000000140947 */ /* 0x000fea0003800000 */
[----:B------:R-:W0:Y:S01]  /*0630*/  LDC.64 R4, c[0x0][0x380] ;  /* 0x0000e000ff047b82 */ /* 0x000e220000000a00 */
[----:B------:R-:W-:-:S05]  /*0640*/  IADD3 R7, PT, PT, R7, R11, RZ ;  /* 0x0000000b07077210 */ /* 0x000fca0007ffe0ff */
[----:B0-----:R-:W-:-:S06]  /*0650*/  IMAD.WIDE.U32 R4, R7, 0x4, R4 ;  /* 0x0000000407047825 */ /* 0x001fcc00078e0004 */
[----:B------:R-:W2:Y:S04]  /*0660*/  LDG.E.128.CONSTANT R4, desc[UR8][R4.64] ;  /* 0x0000000804047981 */ /* 0x000ea8000c1e9d00 */
[----:B--2---:R0:W-:Y:S02]  /*0670*/  STS.128 [R16], R4 ;  /* 0x0000000410007388 */ /* 0x0041e40000000c00 */
.L_x_40:
[----:B------:R-:W-:Y:S05]  /*0680*/  BSYNC.RECONVERGENT B2 ;  /* 0x0000000000027941 */ /* 0x000fea0003800200 */
.L_x_39:
[----:B------:R-:W-:Y:S05]  /*0690*/  @!P1 BRA `(.L_x_38) ;  /* 0x00000000006c9947 */ /* 0x000fea0003800000 */
[----:B0-----:R-:W-:Y:S01]  /*06a0*/  IMAD.IADD R5, R29, 0x1, R10 ;  /* 0x000000011d057824 */ /* 0x001fe200078e020a */
[----:B------:R-:W-:Y:S01]  /*06b0*/  BSSY.RECONVERGENT B2, `(.L_x_41) ;  /* 0x000000c000027945 */ /* 0x000fe20003800200 */
[----:B------:R-:W-:Y:S02]  /*06c0*/  ISETP.NE.AND P1, PT, R13, 0x1, PT ;  /* 0x000000010d00780c */ /* 0x000fe40003f25270 */
[----:B------:R-:W-:Y:S02]  /*06d0*/  IADD3 R13, PT, PT, R12, R29, RZ ;  /* 0x0000001d0c0d7210 */ /* 0x000fe40007ffe0ff */
[----:B------:R-:W-:-:S04]  /*06e0*/  ISETP.GE.AND P0, PT, R5, R8, PT ;  /* 0x000000080500720c */ /* 0x000fc80003f06270 */
[----:B------:R-:W-:-:S13]  /*06f0*/  ISETP.GE.OR P0, PT, R22, R9, P0 ;  /* 0x000000091600720c */ /* 0x000fda0000706670 */
[----:B------:R-:W-:Y:S05]  /*0700*/  @P0 BRA `(.L_x_42) ;  /* 0x0000000000180947 */ /* 0x000fea0003800000 */
[----:B------:R-:W0:Y:S01]  /*0710*/  LDC.64 R4, c[0x0][0x380] ;  /* 0x0000e000ff047b82 */ /* 0x000e220000000a00 */
[----:B------:R-:W-:-:S05]  /*0720*/  IADD3 R29, PT, PT, R29, R11, RZ ;  /* 0x0000000b1d1d7210 */ /* 0x000fca0007ffe0ff */
[----:B0-----:R-:W-:-:S06]  /*0730*/  IMAD.WIDE.U32 R4, R29, 0x4, R4 ;  /* 0x000000041d047825 */ /* 0x001fcc00078e0004 */
[----:B------:R-:W2:Y:S01]  /*0740*/  LDG.E.128.CONSTANT R4, desc[UR8][R4.64] ;  /* 0x0000000804047981 */ /* 0x000ea2000c1e9d00 */
[----:B------:R-:W-:-:S05]  /*0750*/  IMAD R14, R2, 0x10, R16 ;  /* 0x00000010020e7824 */ /* 0x000fca00078e0210 */
[----:B--2---:R0:W-:Y:S02]  /*0760*/  STS.128 [R14], R4 ;  /* 0x000000040e007388 */ /* 0x0041e40000000c00 */
.L_x_42:
[----:B------:R-:W-:Y:S05]  /*0770*/  BSYNC.RECONVERGENT B2 ;  /* 0x0000000000027941 */ /* 0x000fea0003800200 */
.L_x_41:
[----:B------:R-:W-:Y:S01]  /*0780*/  MOV R29, R13 ;  /* 0x0000000d001d7202 */ /* 0x000fe20000000f00 */
[----:B------:R-:W-:Y:S06]  /*0790*/  @!P1 BRA `(.L_x_38) ;  /* 0x00000000002c9947 */ /* 0x000fec0003800000 */
[----:B0-----:R-:W-:Y:S01]  /*07a0*/  IADD3 R5, PT, PT, R13, R10, RZ ;  /* 0x0000000a0d057210 */ /* 0x001fe20007ffe0ff */
[----:B------:R-:W-:-:S03]  /*07b0*/  IMAD.IADD R29, R12, 0x1, R13 ;  /* 0x000000010c1d7824 */ /* 0x000fc600078e020d */
[----:B------:R-:W-:-:S04]  /*07c0*/  ISETP.GE.AND P0, PT, R5, R8, PT ;  /* 0x000000080500720c */ /* 0x000fc80003f06270 */
[----:B------:R-:W-:-:S13]  /*07d0*/  ISETP.GE.OR P0, PT, R22, R9, P0 ;  /* 0x000000091600720c */ /* 0x000fda0000706670 */
[----:B------:R-:W-:Y:S05]  /*07e0*/  @P0 BRA `(.L_x_38) ;  /* 0x0000000000180947 */ /* 0x000fea0003800000 */
[----:B------:R-:W0:Y:S01]  /*07f0*/  LDC.64 R4, c[0x0][0x380] ;  /* 0x0000e000ff047b82 */ /* 0x000e220000000a00 */
[----:B------:R-:W-:-:S05]  /*0800*/  IADD3 R11, PT, PT, R13, R11, RZ ;  /* 0x0000000b0d0b7210 */ /* 0x000fca0007ffe0ff */
[----:B0-----:R-:W-:-:S06]  /*0810*/  IMAD.WIDE.U32 R4, R11, 0x4, R4 ;  /* 0x000000040b047825 */ /* 0x001fcc00078e0004 */
[----:B------:R-:W2:Y:S01]  /*0820*/  LDG.E.128.CONSTANT R4, desc[UR8][R4.64] ;  /* 0x0000000804047981 */ /* 0x000ea2000c1e9d00 */
[----:B------:R-:W-:-:S05]  /*0830*/  LEA R8, R13, R17, 0x2 ;  /* 0x000000110d087211 */ /* 0x000fca00078e10ff */
[----:B--2---:R1:W-:Y:S02]  /*0840*/  STS.128 [R8], R4 ;  /* 0x0000000408007388 */ /* 0x0043e40000000c00 */
.L_x_38:
[----:B------:R-:W-:Y:S05]  /*0850*/  BSYNC.RECONVERGENT B0 ;  /* 0x0000000000007941 */ /* 0x000fea0003800200 */
.L_x_37:
[----:B------:R-:W-:-:S13]  /*0860*/  ISETP.GE.U32.AND P0, PT, R19, 0x3, PT ;  /* 0x000000031300780c */ /* 0x000fda0003f06070 */
[----:B------:R-:W-:Y:S05]  /*0870*/  @!P0 BRA `(.L_x_36) ;  /* 0x0000000000f48947 */ /* 0x000fea0003800000 */
[----:B------:R-:W2:Y:S01]  /*0880*/  S2R R17, SR_TID.Y ;  /* 0x0000000000117919 */ /* 0x000ea20000002200 */
[----:B------:R-:W3:Y:S01]  /*0890*/  S2UR UR7, SR_CgaCtaId ;  /* 0x00000000000779c3 */ /* 0x000ee20000008800 */
[----:B------:R-:W4:Y:S01]  /*08a0*/  LDCU UR12, c[0x0][0x3a0] ;  /* 0x00007400ff0c77ac */ /* 0x000f220008000800 */
[C---:B------:R-:W-:Y:S01]  /*08b0*/  IADD3 R27, PT, PT, R29.reuse, R3, RZ ;  /* 0x000000031d1b7210 */ /* 0x040fe20007ffe0ff */
[----:B------:R-:W-:Y:S01]  /*08c0*/  VIADD R28, R29, 0x3 ;  /* 0x000000031d1c7836 */ /* 0x000fe20000000000 */
[----:B------:R-:W5:Y:S02]  /*08d0*/  LDCU UR10, c[0x0][0x398] ;  /* 0x00007300ff0a77ac */ /* 0x000f640008000800 */
[----:B0-----:R-:W-:Y:S01]  /*08e0*/  IADD3 R14, PT, PT, R12, R27, RZ ;  /* 0x0000001b0c0e7210 */ /* 0x001fe20007ffe0ff */
[C-C-:B------:R-:W-:Y:S01]  /*08f0*/  IMAD R26, R2.reuse, 0xc, R27.reuse ;  /* 0x0000000c021a7824 */ /* 0x140fe200078e021b */
[----:B------:R-:W-:Y:S01]  /*0900*/  UMOV UR6, 0x400 ;  /* 0x0000040000067882 */ /* 0x000fe20000000000 */
[----:B------:R-:W-:-:S02]  /*0910*/  IMAD R24, R2, 0x8, R27 ;  /* 0x0000000802187824 */ /* 0x000fc400078e021b */
[----:B----4-:R-:W-:-:S04]  /*0920*/  IMAD R13, R22, UR12, RZ ;  /* 0x0000000c160d7c24 */ /* 0x010fc8000f8e02ff */
[C---:B-1----:R-:W-:Y:S01]  /*0930*/  IMAD R4, R2.reuse, 0xc, R13 ;  /* 0x0000000c02047824 */ /* 0x042fe200078e020d */
[----:B---3--:R-:W-:Y:S01]  /*0940*/  ULEA UR6, UR7, UR6, 0x18 ;  /* 0x0000000607067291 */ /* 0x008fe2000f8ec0ff */
[-C--:B------:R-:W-:Y:S02]  /*0950*/  LEA R6, R2, R13.reuse, 0x3 ;  /* 0x0000000d02067211 */ /* 0x080fe400078e18ff */
[----:B------:R-:W-:Y:S02]  /*0960*/  IADD3 R12, PT, PT, R27, R13, R12 ;  /* 0x0000000d1b0c7210 */ /* 0x000fe40007ffe00c */
[----:B-----5:R-:W-:Y:S02]  /*0970*/  ISETP.GE.AND P0, PT, R22, UR10, PT ;  /* 0x0000000a16007c0c */ /* 0x020fe4000bf06270 */
[----:B--2---:R-:W-:Y:S02]  /*0980*/  LEA R17, R17, UR6, 0x8 ;  /* 0x0000000611117c11 */ /* 0x004fe4000f8e40ff */
[----:B------:R-:W-:-:S02]  /*0990*/  IADD3 R13, PT, PT, R13, R27, RZ ;  /* 0x0000001b0d0d7210 */ /* 0x000fc40007ffe0ff */
[----:B------:R-:W-:Y:S01]  /*09a0*/  IADD3 R25, PT, PT, R27, R4, RZ ;  /* 0x000000041b197210 */ /* 0x000fe20007ffe0ff */
[----:B------:R-:W-:Y:S01]  /*09b0*/  IMAD R29, R29, 0x4, R17 ;  /* 0x000000041d1d7824 */ /* 0x000fe200078e0211 */
[----:B------:R-:W-:-:S07]  /*09c0*/  IADD3 R15, PT, PT, R27, R6, RZ ;  /* 0x000000061b0f7210 */ /* 0x000fce0007ffe0ff */
.L_x_43:
[----:B------:R-:W-:-:S05]  /*09d0*/  VIADD R4, R27, 0x3 ;  /* 0x000000031b047836 */ /* 0x000fca0000000000 */
[----:B------:R-:W-:-:S13]  /*09e0*/  ISETP.GE.OR P1, PT, R4, UR11, P0 ;  /* 0x0000000b04007c0c */ /* 0x000fda0008726670 */
[----:B------:R-:W0:Y:S02]  /*09f0*/  @!P1 LDC.64 R4, c[0x0][0x380] ;  /* 0x0000e000ff049b82 */ /* 0x000e240000000a00 */
[----:B0-----:R-:W-:-:S06]  /*0a00*/  @!P1 IMAD.WIDE.U32 R4, R13, 0x4, R4 ;  /* 0x000000040d049825 */ /* 0x001fcc00078e0004 */
[----:B------:R-:W2:Y:S01]  /*0a10*/  @!P1 LDG.E.128.CONSTANT R4, desc[UR8][R4.64] ;  /* 0x0000000804049981 */ /* 0x000ea2000c1e9d00 */
[----:B------:R-:W-:-:S04]  /*0a20*/  IADD3 R8, PT, PT, R14, 0x3, RZ ;  /* 0x000000030e087810 */ /* 0x000fc80007ffe0ff */
[----:B------:R-:W-:Y:S01]  /*0a30*/  ISETP.GE.OR P2, PT, R8, UR11, P0 ;  /* 0x0000000b08007c0c */ /* 0x000fe20008746670 */
[----:B--2---:R0:W-:-:S12]  /*0a40*/  @!P1 STS.128 [R29], R4 ;  /* 0x000000041d009388 */ /* 0x0041d80000000c00 */
[----:B0-----:R-:W0:Y:S02]  /*0a50*/  @!P2 LDC.64 R4, c[0x0][0x380] ;  /* 0x0000e000ff04ab82 */ /* 0x001e240000000a00 */
[----:B0-----:R-:W-:-:S06]  /*0a60*/  @!P2 IMAD.WIDE.U32 R4, R12, 0x4, R4 ;  /* 0x000000040c04a825 */ /* 0x001fcc00078e0004 */
[----:B------:R-:W2:Y:S01]  /*0a70*/  @!P2 LDG.E.128.CONSTANT R4, desc[UR8][R4.64] ;  /* 0x000000080404a981 */ /* 0x000ea2000c1e9d00 */
[----:B------:R-:W-:Y:S01]  /*0a80*/  VIADD R9, R24, 0x3 ;  /* 0x0000000318097836 */ /* 0x000fe20000000000 */
[----:B------:R-:W-:-:S04]  /*0a90*/  @!P2 LEA R8, R2, R29, 0x4 ;  /* 0x0000001d0208a211 */ /* 0x000fc800078e20ff */
[----:B------:R-:W-:Y:S01]  /*0aa0*/  ISETP.GE.OR P1, PT, R9, UR11, P0 ;  /* 0x0000000b09007c0c */ /* 0x000fe20008726670 */
[----:B--2---:R0:W-:-:S12]  /*0ab0*/  @!P2 STS.128 [R8], R4 ;  /* 0x000000040800a388 */ /* 0x0041d80000000c00 */
[----:B0-----:R-:W0:Y:S02]  /*0ac0*/  @!P1 LDC.64 R4, c[0x0][0x380] ;  /* 0x0000e000ff049b82 */ /* 0x001e240000000a00 */
[----:B0-----:R-:W-:-:S05]  /*0ad0*/  @!P1 IMAD.WIDE.U32 R4, R15, 0x4, R4 ;  /* 0x000000040f049825 */ /* 0x001fca00078e0004 */
[----:B------:R-:W2:Y:S01]  /*0ae0*/  @!P1 LDG.E.128.CONSTANT R8, desc[UR8][R4.64] ;  /* 0x0000000804089981 */ /* 0x000ea2000c1e9d00 */
[----:B------:R-:W-:Y:S02]  /*0af0*/  @!P1 LEA R6, R2, R29, 0x5 ;  /* 0x0000001d02069211 */ /* 0x000fe400078e28ff */
[----:B------:R-:W-:-:S03]  /*0b00*/  IADD3 R7, PT, PT, R26, 0x3, RZ ;  /* 0x000000031a077810 */ /* 0x000fc60007ffe0ff */
[----:B--2---:R0:W-:Y:S01]  /*0b10*/  @!P1 STS.128 [R6], R8 ;  /* 0x0000000806009388 */ /* 0x0041e20000000c00 */
[----:B------:R-:W-:-:S13]  /*0b20*/  ISETP.GE.OR P1, PT, R7, UR11, P0 ;  /* 0x0000000b07007c0c */ /* 0x000fda0008726670 */
[----:B------:R-:W1:Y:S02]  /*0b30*/  @!P1 LDC.64 R4, c[0x0][0x380] ;  /* 0x0000e000ff049b82 */ /* 0x000e640000000a00 */
[----:B-1----:R-:W-:-:S06]  /*0b40*/  @!P1 IMAD.WIDE.U32 R4, R25, 0x4, R4 ;  /* 0x0000000419049825 */ /* 0x002fcc00078e0004 */
[----:B0-----:R-:W2:Y:S01]  /*0b50*/  @!P1 LDG.E.128.CONSTANT R4, desc[UR8][R4.64] ;  /* 0x0000000804049981 */ /* 0x001ea2000c1e9d00 */
[C---:B------:R-:W-:Y:S01]  /*0b60*/  @!P1 IMAD R8, R2.reuse, 0x30, R29 ;  /* 0x0000003002089824 */ /* 0x040fe200078e021d */
[C---:B------:R-:W-:Y:S01]  /*0b70*/  LEA R27, R2.reuse, R27, 0x4 ;  /* 0x0000001b021b7211 */ /* 0x040fe200078e20ff */
[C---:B------:R-:W-:Y:S01]  /*0b80*/  IMAD R28, R2.reuse, 0x10, R28 ;  /* 0x00000010021c7824 */ /* 0x040fe200078e021c */
[C---:B------:R-:W-:Y:S01]  /*0b90*/  LEA R24, R2.reuse, R24, 0x4 ;  /* 0x0000001802187211 */ /* 0x040fe200078e20ff */
[C---:B------:R-:W-:Y:S01]  /*0ba0*/  IMAD R14, R2.reuse, 0x10, R14 ;  /* 0x00000010020e7824 */ /* 0x040fe200078e020e */
[C---:B------:R-:W-:Y:S01]  /*0bb0*/  LEA R26, R2.reuse, R26, 0x4 ;  /* 0x0000001a021a7211 */ /* 0x040fe200078e20ff */
[C---:B------:R-:W-:Y:S01]  /*0bc0*/  IMAD R13, R2.reuse, 0x10, R13 ;  /* 0x00000010020d7824 */ /* 0x040fe200078e020d */
[C---:B------:R-:W-:Y:S01]  /*0bd0*/  LEA R12, R2.reuse, R12, 0x4 ;  /* 0x0000000c020c7211 */ /* 0x040fe200078e20ff */
[C---:B------:R-:W-:Y:S01]  /*0be0*/  IMAD R25, R2.reuse, 0x10, R25 ;  /* 0x0000001002197824 */ /* 0x040fe200078e0219 */
[----:B------:R-:W-:-:S02]  /*0bf0*/  LEA R15, R2, R15, 0x4 ;  /* 0x0000000f020f7211 */ /* 0x000fc400078e20ff */
[----:B------:R-:W-:Y:S01]  /*0c00*/  LEA R29, R2, R29, 0x6 ;  /* 0x0000001d021d7211 */ /* 0x000fe200078e30ff */
[----:B--2---:R0:W-:Y:S02]  /*0c10*/  @!P1 STS.128 [R8], R4 ;  /* 0x0000000408009388 */ /* 0x0041e40000000c00 */
[----:B0-----:R-:W-:-:S04]  /*0c20*/  IADD3 R7, PT, PT, R28, -0x3, RZ ;  /* 0xfffffffd1c077810 */ /* 0x001fc80007ffe0ff */
[----:B------:R-:W-:-:S13]  /*0c30*/  ISETP.GE.U32.AND P1, PT, R7, 0x40, PT ;  /* 0x000000400700780c */ /* 0x000fda0003f26070 */
[----:B------:R-:W-:Y:S05]  /*0c40*/  @!P1 BRA `(.L_x_43) ;  /* 0xfffffffc00609947 */ /* 0x000fea000383ffff */
.L_x_36:
[----:B------:R-:W-:Y:S05]  /*0c50*/  BSYNC.RECONVERGENT B1 ;  /* 0x0000000000017941 */ /* 0x000fea0003800200 */
.L_x_35:
[----:B------:R-:W2:Y:S01]  /*0c60*/  S2R R12, SR_TID.Y ;  /* 0x00000000000c7919 */ /* 0x000ea20000002200 */
[----:B------:R-:W3:Y:S01]  /*0c70*/  LDCU UR10, c[0x0][0x3a0] ;  /* 0x00007400ff0a77ac */ /* 0x000ee20008000800 */
[----:B------:R-:W-:Y:S01]  /*0c80*/  BSSY.RECONVERGENT B1, `(.L_x_44) ;  /* 0x000007b000017945 */ /* 0x000fe20003800200 */
[----:B------:R-:W4:Y:S01]  /*0c90*/  LDCU UR11, c[0x0][0x39c] ;  /* 0x00007380ff0b77ac */ /* 0x000f220008000800 */
[----:B--2---:R-:W-:-:S13]  /*0ca0*/  ISETP.GT.U32.AND P0, PT, R12, 0xf, PT ;  /* 0x0000000f0c00780c */ /* 0x004fda0003f04070 */
[----:B---34-:R-:W-:Y:S05]  /*0cb0*/  @P0 BRA `(.L_x_45) ;  /* 0x0000000400dc0947 */ /* 0x018fea0003800000 */
[----:B0-----:R-:W-:Y:S01]  /*0cc0*/  LOP3.LUT R14, R18, 0x3, RZ, 0xc0, !PT ;  /* 0x00000003120e7812 */ /* 0x001fe200078ec0ff */
[----:B------:R-:W-:Y:S01]  /*0cd0*/  BSSY.RECONVERGENT B0, `(.L_x_46) ;  /* 0x0000045000007945 */ /* 0x000fe20003800200 */
[----:B------:R-:W-:Y:S02]  /*0ce0*/  SHF.L.U32 R11, R12, 0x2, RZ ;  /* 0x000000020c0b7819 */ /* 0x000fe400000006ff */
[----:B------:R-:W-:-:S13]  /*0cf0*/  ISETP.NE.AND P0, PT, R14, 0x3, PT ;  /* 0x000000030e00780c */ /* 0x000fda0003f05270 */
[----:B------:R-:W-:Y:S05]  /*0d00*/  @!P0 BRA `(.L_x_47) ;  /* 0x0000000400048947 */ /* 0x000fea0003800000 */
[----:B------:R-:W0:Y:S01]  /*0d10*/  LDC R9, c[0x0][0x3a0] ;  /* 0x0000e800ff097b82 */ /* 0x000e220000000800 */
[----:B-1----:R-:W-:Y:S01]  /*0d20*/  IMAD.IADD R7, R11, 0x1, R3 ;  /* 0x000000010b077824 */ /* 0x002fe200078e0203 */
[----:B------:R-:W1:Y:S01]  /*0d30*/  S2R R8, SR_TID.X ;  /* 0x0000000000087919 */ /* 0x000e620000002100 */
[----:B------:R-:W-:Y:S01]  /*0d40*/  BSSY.RECONVERGENT B2, `(.L_x_48) ;  /* 0x0000015000027945 */ /* 0x000fe20003800200 */
[----:B------:R-:W-:Y:S02]  /*0d50*/  ISETP.NE.AND P1, PT, R14, RZ, PT ;  /* 0x000000ff0e00720c */ /* 0x000fe40003f25270 */
[----:B------:R-:W-:Y:S02]  /*0d60*/  IADD3 R4, PT, PT, R7, 0x3, RZ ;  /* 0x0000000307047810 */ /* 0x000fe40007ffe0ff */
[----:B------:R-:W2:Y:S01]  /*0d70*/  LDC R10, c[0x0][0x39c] ;  /* 0x0000e700ff0a7b82 */ /* 0x000ea20000000800 */
[----:B------:R-:W-:Y:S02]  /*0d80*/  IADD3 R11, PT, PT, R11, UR4, RZ ;  /* 0x000000040b0b7c10 */ /* 0x000fe4000fffe0ff */
[----:B0-----:R-:W-:-:S04]  /*0d90*/  ISETP.GE.AND P0, PT, R4, R9, PT ;  /* 0x000000090400720c */ /* 0x001fc80003f06270 */
[----:B--2---:R-:W-:-:S13]  /*0da0*/  ISETP.GE.OR P0, PT, R21, R10, P0 ;  /* 0x0000000a1500720c */ /* 0x004fda0000706670 */
[----:B-1----:R-:W-:Y:S05]  /*0db0*/  @P0 BRA `(.L_x_49) ;  /* 0x0000000000340947 */ /* 0x002fea0003800000 */
[----:B------:R-:W0:Y:S01]  /*0dc0*/  LDC.64 R4, c[0x0][0x388] ;  /* 0x0000e200ff047b82 */ /* 0x000e220000000a00 */
[----:B------:R-:W-:-:S04]  /*0dd0*/  IMAD R7, R7, R10, R21 ;  /* 0x0000000a07077224 */ /* 0x000fc800078e0215 */
[----:B0-----:R-:W-:-:S06]  /*0de0*/  IMAD.WIDE R4, R7, 0x4, R4 ;  /* 0x0000000407047825 */ /* 0x001fcc00078e0204 */
[----:B------:R-:W2:Y:S01]  /*0df0*/  LDG.E.128.CONSTANT R4, desc[UR8][R4.64] ;  /* 0x0000000804047981 */ /* 0x000ea2000c1e9d00 */
[----:B------:R-:W0:Y:S01]  /*0e00*/  S2UR UR7, SR_CgaCtaId ;  /* 0x00000000000779c3 */ /* 0x000e220000008800 */
[----:B------:R-:W-:Y:S01]  /*0e10*/  IMAD.SHL.U32 R13, R8, 0x4, RZ ;  /* 0x00000004080d7824 */ /* 0x000fe200078e00ff */
[----:B------:R-:W-:Y:S02]  /*0e20*/  UMOV UR6, 0x400 ;  /* 0x0000040000067882 */ /* 0x000fe40000000000 */
[----:B------:R-:W-:Y:S02]  /*0e30*/  UIADD3 UR6, UPT, UPT, UR6, 0x1000, URZ ;  /* 0x0000100006067890 */ /* 0x000fe4000fffe0ff */
[----:B------:R-:W-:-:S05]  /*0e40*/  LEA R13, R12, R13, 0x6 ;  /* 0x0000000d0c0d7211 */ /* 0x000fca00078e30ff */
[----:B------:R-:W-:Y:S01]  /*0e50*/  IMAD R13, R8, -0x3, R13 ;  /* 0xfffffffd080d7824 */ /* 0x000fe200078e020d */
[----:B0-----:R-:W-:-:S06]  /*0e60*/  ULEA UR6, UR7, UR6, 0x18 ;  /* 0x0000000607067291 */ /* 0x001fcc000f8ec0ff */
[----:B------:R-:W-:-:S05]  /*0e70*/  LEA R13, R13, UR6, 0x2 ;  /* 0x000000060d0d7c11 */ /* 0x000fca000f8e10ff */
[----:B--2---:R0:W-:Y:S02]  /*0e80*/  STS.128 [R13], R4 ;  /* 0x000000040d007388 */ /* 0x0041e40000000c00 */
.L_x_49:
[----:B------:R-:W-:Y:S05]  /*0e90*/  BSYNC.RECONVERGENT B2 ;  /* 0x0000000000027941 */ /* 0x000fea0003800200 */
.L_x_48:
[----:B------:R-:W-:Y:S05]  /*0ea0*/  @!P1 BRA `(.L_x_47) ;  /* 0x00000000009c9947 */ /* 0x000fea0003800000 */
[C---:B0-----:R-:W-:Y:S01]  /*0eb0*/  IADD3 R7, PT, PT, R11.reuse, R3, RZ ;  /* 0x000000030b077210 */ /* 0x041fe20007ffe0ff */
[----:B------:R-:W-:Y:S01]  /*0ec0*/  BSSY.RECONVERGENT B2, `(.L_x_50) ;  /* 0x0000012000027945 */ /* 0x000fe20003800200 */
[----:B------:R-:W-:Y:S02]  /*0ed0*/  ISETP.NE.AND P1, PT, R14, 0x1, PT ;  /* 0x000000010e00780c */ /* 0x000fe40003f25270 */
[----:B------:R-:W-:Y:S01]  /*0ee0*/  IADD3 R12, PT, PT, R11, UR4, RZ ;  /* 0x000000040b0c7c10 */ /* 0x000fe2000fffe0ff */
[----:B------:R-:W-:-:S05]  /*0ef0*/  VIADD R4, R7, 0x3 ;  /* 0x0000000307047836 */ /* 0x000fca0000000000 */
[----:B------:R-:W-:-:S04]  /*0f00*/  ISETP.GE.AND P0, PT, R4, R9, PT ;  /* 0x000000090400720c */ /* 0x000fc80003f06270 */
[----:B------:R-:W-:-:S13]  /*0f10*/  ISETP.GE.OR P0, PT, R21, R10, P0 ;  /* 0x0000000a1500720c */ /* 0x000fda0000706670 */
[----:B------:R-:W-:Y:S05]  /*0f20*/  @P0 BRA `(.L_x_51) ;  /* 0x00000000002c0947 */ /* 0x000fea0003800000 */
[----:B------:R-:W0:Y:S01]  /*0f30*/  LDC.64 R4, c[0x0][0x388] ;  /* 0x0000e200ff047b82 */ /* 0x000e220000000a00 */
[----:B------:R-:W-:-:S04]  /*0f40*/  IMAD R7, R7, R10, R21 ;  /* 0x0000000a07077224 */ /* 0x000fc800078e0215 */
[----:B0-----:R-:W-:-:S06]  /*0f50*/  IMAD.WIDE R4, R7, 0x4, R4 ;  /* 0x0000000407047825 */ /* 0x001fcc00078e0204 */
[----:B------:R-:W2:Y:S01]  /*0f60*/  LDG.E.128.CONSTANT R4, desc[UR8][R4.64] ;  /* 0x0000000804047981 */ /* 0x000ea2000c1e9d00 */
[----:B------:R-:W0:Y:S01]  /*0f70*/  S2UR UR7, SR_CgaCtaId ;  /* 0x00000000000779c3 */ /* 0x000e220000008800 */
[----:B------:R-:W-:Y:S01]  /*0f80*/  UMOV UR6, 0x400 ;  /* 0x0000040000067882 */ /* 0x000fe20000000000 */
[----:B------:R-:W-:Y:S01]  /*0f90*/  LEA R11, R11, R8, 0x4 ;  /* 0x000000080b0b7211 */ /* 0x000fe200078e20ff */
[----:B------:R-:W-:-:S04]  /*0fa0*/  UIADD3 UR6, UPT, UPT, UR6, 0x1000, URZ ;  /* 0x0000100006067890 */ /* 0x000fc8000fffe0ff */
[----:B0-----:R-:W-:-:S06]  /*0fb0*/  ULEA UR6, UR7, UR6, 0x18 ;  /* 0x0000000607067291 */ /* 0x001fcc000f8ec0ff */
[----:B------:R-:W-:-:S05]  /*0fc0*/  LEA R11, R11, UR6, 0x2 ;  /* 0x000000060b0b7c11 */ /* 0x000fca000f8e10ff */
[----:B--2---:R0:W-:Y:S02]  /*0fd0*/  STS.128 [R11], R4 ;  /* 0x000000040b007388 */ /* 0x0041e40000000c00 */
.L_x_51:
[----:B------:R-:W-:Y:S05]  /*0fe0*/  BSYNC.RECONVERGENT B2 ;  /* 0x0000000000027941 */ /* 0x000fea0003800200 */
.L_x_50:
[----:B0-----:R-:W-:Y:S01]  /*0ff0*/  IMAD.MOV.U32 R11, RZ, RZ, R12 ;  /* 0x000000ffff0b7224 */ /* 0x001fe200078e000c */
[----:B------:R-:W-:Y:S06]  /*1000*/  @!P1 BRA `(.L_x_47) ;  /* 0x0000000000449947 */ /* 0x000fec0003800000 */
[C---:B------:R-:W-:Y:S01]  /*1010*/  IADD3 R7, PT, PT, R12.reuse, R3, RZ ;  /* 0x000000030c077210 */ /* 0x040fe20007ffe0ff */
[----:B------:R-:W-:-:S03]  /*1020*/  VIADD R11, R12, UR4 ;  /* 0x000000040c0b7c36 */ /* 0x000fc60008000000 */
[----:B------:R-:W-:-:S04]  /*1030*/  IADD3 R4, PT, PT, R7, 0x3, RZ ;  /* 0x0000000307047810 */ /* 0x000fc80007ffe0ff */
        /* <DEDUP_REMOVED lines=14> */
.L_x_47:
[----:B------:R-:W-:Y:S05]  /*1120*/  BSYNC.RECONVERGENT B0 ;  /* 0x0000000000007941 */ /* 0x000fea0003800200 */
.L_x_46:
[----:B------:R-:W-:-:S13]  /*1130*/  ISETP.GE.U32.AND P0, PT, R18, 0x3, PT ;  /* 0x000000031200780c */ /* 0x000fda0003f06070 */
[----:B------:R-:W-:Y:S05]  /*1140*/  @!P0 BRA `(.L_x_45) ;  /* 0x0000000000b88947 */ /* 0x000fea0003800000 */
.L_x_52:
[----:B012---:R-:W-:-:S05]  /*1150*/  IADD3 R6, PT, PT, R11, R3, RZ ;  /* 0x000000030b067210 */ /* 0x007fca0007ffe0ff */
[----:B------:R-:W-:-:S05]  /*1160*/  VIADD R4, R6, 0x3 ;  /* 0x0000000306047836 */ /* 0x000fca0000000000 */
[----:B------:R-:W-:-:S04]  /*1170*/  ISETP.GE.AND P0, PT, R4, UR10, PT ;  /* 0x0000000a04007c0c */ /* 0x000fc8000bf06270 */
[----:B------:R-:W-:-:S13]  /*1180*/  ISETP.GE.OR P0, PT, R21, UR11, P0 ;  /* 0x0000000b15007c0c */ /* 0x000fda0008706670 */
[----:B------:R-:W0:Y:S01]  /*1190*/  @!P0 LDC.64 R4, c[0x0][0x388] ;  /* 0x0000e200ff048b82 */ /* 0x000e220000000a00 */
[----:B------:R-:W-:-:S04]  /*11a0*/  @!P0 IMAD R7, R6, UR11, R21 ;  /* 0x0000000b06078c24 */ /* 0x000fc8000f8e0215 */
[----:B0-----:R-:W-:-:S06]  /*11b0*/  @!P0 IMAD.WIDE R4, R7, 0x4, R4 ;  /* 0x0000000407048825 */ /* 0x001fcc00078e0204 */
[----:B------:R-:W2:Y:S01]  /*11c0*/  @!P0 LDG.E.128.CONSTANT R4, desc[UR8][R4.64] ;  /* 0x0000000804048981 */ /* 0x000ea2000c1e9d00 */
[C---:B------:R-:W-:Y:S02]  /*11d0*/  IADD3 R26, PT, PT, R11.reuse, UR4, RZ ;  /* 0x000000040b1a7c10 */ /* 0x040fe4000fffe0ff */
[----:B------:R-:W-:Y:S02]  /*11e0*/  @!P0 LEA R27, R11, R0, 0x6 ;  /* 0x000000000b1b8211 */ /* 0x000fe400078e30ff */
[C---:B------:R-:W-:Y:S02]  /*11f0*/  IADD3 R24, PT, PT, R26.reuse, UR4, RZ ;  /* 0x000000041a187c10 */ /* 0x040fe4000fffe0ff */
[-C--:B------:R-:W-:Y:S02]  /*1200*/  IADD3 R15, PT, PT, R26, R3.reuse, RZ ;  /* 0x000000031a0f7210 */ /* 0x080fe40007ffe0ff */
[C---:B------:R-:W-:Y:S01]  /*1210*/  IADD3 R14, PT, PT, R24.reuse, R3, RZ ;  /* 0x00000003180e7210 */ /* 0x040fe20007ffe0ff */
[----:B------:R-:W-:Y:S01]  /*1220*/  VIADD R25, R24, UR4 ;  /* 0x0000000418197c36 */ /* 0x000fe20008000000 */
[----:B------:R-:W-:-:S04]  /*1230*/  IADD3 R8, PT, PT, R15, 0x3, RZ ;  /* 0x000000030f087810 */ /* 0x000fc80007ffe0ff */
[----:B------:R-:W-:Y:S02]  /*1240*/  IADD3 R28, PT, PT, R25, R3, RZ ;  /* 0x00000003191c7210 */ /* 0x000fe40007ffe0ff */
[----:B------:R-:W-:Y:S01]  /*1250*/  ISETP.GE.AND P1, PT, R8, UR10, PT ;  /* 0x0000000a08007c0c */ /* 0x000fe2000bf26270 */
[----:B------:R-:W-:Y:S01]  /*1260*/  VIADD R8, R14, 0x3 ;  /* 0x000000030e087836 */ /* 0x000fe20000000000 */
[----:B------:R-:W-:Y:S02]  /*1270*/  IADD3 R9, PT, PT, R28, 0x3, RZ ;  /* 0x000000031c097810 */ /* 0x000fe40007ffe0ff */
[----:B------:R-:W-:Y:S02]  /*1280*/  ISETP.GE.OR P1, PT, R21, UR11, P1 ;  /* 0x0000000b15007c0c */ /* 0x000fe40008f26670 */
[----:B------:R-:W-:Y:S02]  /*1290*/  ISETP.GE.AND P2, PT, R8, UR10, PT ;  /* 0x0000000a08007c0c */ /* 0x000fe4000bf46270 */
[----:B------:R-:W-:-:S02]  /*12a0*/  ISETP.GE.AND P3, PT, R9, UR10, PT ;  /* 0x0000000a09007c0c */ /* 0x000fc4000bf66270 */
[C---:B------:R-:W-:Y:S02]  /*12b0*/  ISETP.GE.OR P2, PT, R21.reuse, UR11, P2 ;  /* 0x0000000b15007c0c */ /* 0x040fe40009746670 */
[----:B------:R-:W-:-:S05]  /*12c0*/  ISETP.GE.OR P3, PT, R21, UR11, P3 ;  /* 0x0000000b15007c0c */ /* 0x000fca0009f66670 */
[----:B------:R-:W0:Y:S01]  /*12d0*/  @!P1 LDC.64 R12, c[0x0][0x388] ;  /* 0x0000e200ff0c9b82 */ /* 0x000e220000000a00 */
[----:B------:R-:W-:-:S07]  /*12e0*/  @!P1 IMAD R15, R15, UR11, R21 ;  /* 0x0000000b0f0f9c24 */ /* 0x000fce000f8e0215 */
[----:B------:R-:W1:Y:S08]  /*12f0*/  @!P2 LDC.64 R10, c[0x0][0x388] ;  /* 0x0000e200ff0aab82 */ /* 0x000e700000000a00 */
[----:B------:R-:W3:Y:S01]  /*1300*/  @!P3 LDC.64 R8, c[0x0][0x388] ;  /* 0x0000e200ff08bb82 */ /* 0x000ee20000000a00 */
[----:B--2---:R0:W-:Y:S02]  /*1310*/  @!P0 STS.128 [R27], R4 ;  /* 0x000000041b008388 */ /* 0x0041e40000000c00 */
[----:B0-----:R-:W-:-:S04]  /*1320*/  @!P1 IMAD.WIDE R4, R15, 0x4, R12 ;  /* 0x000000040f049825 */ /* 0x001fc800078e020c */
[--C-:B------:R-:W-:Y:S02]  /*1330*/  @!P2 IMAD R13, R14, UR11, R21.reuse ;  /* 0x0000000b0e0dac24 */ /* 0x100fe4000f8e0215 */
[----:B------:R-:W-:Y:S01]  /*1340*/  @!P3 IMAD R15, R28, UR11, R21 ;  /* 0x0000000b1c0fbc24 */ /* 0x000fe2000f8e0215 */
[----:B------:R-:W2:Y:S01]  /*1350*/  @!P1 LDG.E.128.CONSTANT R4, desc[UR8][R4.64] ;  /* 0x0000000804049981 */ /* 0x000ea2000c1e9d00 */
[----:B-1----:R-:W-:-:S04]  /*1360*/  @!P2 IMAD.WIDE R10, R13, 0x4, R10 ;  /* 0x000000040d0aa825 */ /* 0x002fc800078e020a */
[----:B---3--:R-:W-:Y:S02]  /*1370*/  @!P3 IMAD.WIDE R12, R15, 0x4, R8 ;  /* 0x000000040f0cb825 */ /* 0x008fe400078e0208 */
[----:B------:R-:W3:Y:S04]  /*1380*/  @!P2 LDG.E.128.CONSTANT R8, desc[UR8][R10.64] ;  /* 0x000000080a08a981 */ /* 0x000ee8000c1e9d00 */
[----:B------:R-:W4:Y:S01]  /*1390*/  @!P3 LDG.E.128.CONSTANT R12, desc[UR8][R12.64] ;  /* 0x000000080c0cb981 */ /* 0x000f22000c1e9d00 */
[-C--:B------:R-:W-:Y:S01]  /*13a0*/  @!P1 LEA R26, R26, R0.reuse, 0x6 ;  /* 0x000000001a1a9211 */ /* 0x080fe200078e30ff */
[----:B------:R-:W-:Y:S01]  /*13b0*/  @!P2 IMAD R24, R24, 0x40, R0 ;  /* 0x000000401818a824 */ /* 0x000fe200078e0200 */
[----:B------:R-:W-:-:S03]  /*13c0*/  @!P3 LEA R27, R25, R0, 0x6 ;  /* 0x00000000191bb211 */ /* 0x000fc600078e30ff */
[----:B--2---:R-:W-:Y:S04]  /*13d0*/  @!P1 STS.128 [R26], R4 ;  /* 0x000000041a009388 */ /* 0x004fe80000000c00 */
[----:B---3--:R0:W-:Y:S04]  /*13e0*/  @!P2 STS.128 [R24], R8 ;  /* 0x000000081800a388 */ /* 0x0081e80000000c00 */
[----:B----4-:R3:W-:Y:S01]  /*13f0*/  @!P3 STS.128 [R27], R12 ;  /* 0x0000000c1b00b388 */ /* 0x0107e20000000c00 */
[----:B0-----:R-:W-:-:S04]  /*1400*/  IADD3 R11, PT, PT, R25, UR4, RZ ;  /* 0x00000004190b7c10 */ /* 0x001fc8000fffe0ff */
[----:B------:R-:W-:-:S13]  /*1410*/  ISETP.GE.U32.AND P0, PT, R11, 0x40, PT ;  /* 0x000000400b00780c */ /* 0x000fda0003f06070 */
[----:B---3--:R-:W-:Y:S05]  /*1420*/  @!P0 BRA `(.L_x_52) ;  /* 0xfffffffc00488947 */ /* 0x008fea000383ffff */
.L_x_45:
[----:B------:R-:W-:Y:S05]  /*1430*/  BSYNC.RECONVERGENT B1 ;  /* 0x0000000000017941 */ /* 0x000fea0003800200 */
.L_x_44:
[----:B------:R-:W-:Y:S01]  /*1440*/  BAR.SYNC.DEFER_BLOCKING 0x0 ;  /* 0x0000000000007b1d */ /* 0x000fe20000010000 */
[----:B------:R-:W-:-:S05]  /*1450*/  IADD3 R3, PT, PT, R3, 0x40, RZ ;  /* 0x0000004003037810 */ /* 0x000fca0007ffe0ff */
[----:B------:R-:W3:Y:S01]  /*1460*/  LDCU UR6, c[0x0][0x3a0] ;  /* 0x00007400ff0677ac */ /* 0x000ee20008000800 */
[----:B012---:R-:W-:Y:S01]  /*1470*/  LDS R4, [R20+UR5] ;  /* 0x0000000514047984 */ /* 0x007fe20008000800 */
[----:B---3--:R-:W-:-:S03]  /*1480*/  ISETP.GE.AND P0, PT, R3, UR6, PT ;  /* 0x0000000603007c0c */ /* 0x008fc6000bf06270 */
[----:B------:R-:W0:Y:S04]  /*1490*/  LDS.128 R8, [R17] ;  /* 0x0000000011087984 */ /* 0x000e280000000c00 */
[----:B------:R-:W1:Y:S04]  /*14a0*/  LDS R5, [R20+UR5+0x40] ;  /* 0x0000400514057984 */ /* 0x000e680008000800 */
[----:B------:R-:W2:Y:S04]  /*14b0*/  LDS R6, [R20+UR5+0x80] ;  /* 0x0000800514067984 */ /* 0x000ea80008000800 */
[----:B------:R-:W3:Y:S04]  /*14c0*/  LDS R28, [R20+UR5+0xc0] ;  /* 0x0000c005141c7984 */ /* 0x000ee80008000800 */
[----:B------:R-:W-:Y:S04]  /*14d0*/  LDS R27, [R20+UR5+0x100] ;  /* 0x00010005141b7984 */ /* 0x000fe80008000800 */
[----:B------:R-:W4:Y:S04]  /*14e0*/  LDS.128 R12, [R17+0x10] ;  /* 0x00001000110c7984 */ /* 0x000f280000000c00 */
[----:B------:R-:W5:Y:S04]  /*14f0*/  LDS R24, [R20+UR5+0x140] ;  /* 0x0001400514187984 */ /* 0x000f680008000800 */
[----:B------:R-:W5:Y:S04]  /*1500*/  LDS R25, [R20+UR5+0x180] ;  /* 0x0001800514197984 */ /* 0x000f680008000800 */
[----:B------:R-:W5:Y:S04]  /*1510*/  LDS R26, [R20+UR5+0x1c0] ;  /* 0x0001c005141a7984 */ /* 0x000f680008000800 */
[----:B------:R-:W-:Y:S01]  /*1520*/  LDS R29, [R20+UR5+0xc00] ;  /* 0x000c0005141d7984 */ /* 0x000fe20008000800 */
[----:B0-----:R-:W-:-:S03]  /*1530*/  FFMA R4, R8, R4, R23 ;  /* 0x0000000408047223 */ /* 0x001fc60000000017 */
[----:B------:R-:W-:Y:S01]  /*1540*/  LDS R8, [R20+UR5+0x240] ;  /* 0x0002400514087984 */ /* 0x000fe20008000800 */
[----:B-1----:R-:W-:-:S03]  /*1550*/  FFMA R5, R5, R9, R4 ;  /* 0x0000000905057223 */ /* 0x002fc60000000004 */
[----:B------:R-:W-:Y:S01]  /*1560*/  LDS R23, [R20+UR5+0x380] ;  /* 0x0003800514177984 */ /* 0x000fe20008000800 */
[----:B--2---:R-:W-:-:S03]  /*1570*/  FFMA R9, R6, R10, R5 ;  /* 0x0000000a06097223 */ /* 0x004fc60000000005 */
[----:B------:R-:W-:Y:S01]  /*1580*/  LDS R10, [R20+UR5+0x200] ;  /* 0x00020005140a7984 */ /* 0x000fe20008000800 */
[----:B---3--:R-:W-:-:S03]  /*1590*/  FFMA R11, R28, R11, R9 ;  /* 0x0000000b1c0b7223 */ /* 0x008fc60000000009 */
[----:B------:R-:W0:Y:S04]  /*15a0*/  LDS.128 R4, [R17+0x20] ;  /* 0x0000200011047984 */ /* 0x000e280000000c00 */
[----:B------:R-:W1:Y:S01]  /*15b0*/  LDS R9, [R20+UR5+0x280] ;  /* 0x0002800514097984 */ /* 0x000e620008000800 */
[----:B----4-:R-:W-:-:S03]  /*15c0*/  FFMA R11, R12, R27, R11 ;  /* 0x0000001b0c0b7223 */ /* 0x010fc6000000000b */
[----:B------:R-:W2:Y:S01]  /*15d0*/  LDS R27, [R20+UR5+0x2c0] ;  /* 0x0002c005141b7984 */ /* 0x000ea20008000800 */
[----:B-----5:R-:W-:-:S03]  /*15e0*/  FFMA R24, R24, R13, R11 ;  /* 0x0000000d18187223 */ /* 0x020fc6000000000b */
[----:B------:R-:W-:Y:S01]  /*15f0*/  LDS R28, [R20+UR5+0xd40] ;  /* 0x000d4005141c7984 */ /* 0x000fe20008000800 */
[----:B------:R-:W-:-:S03]  /*1600*/  FFMA R25, R25, R14, R24 ;  /* 0x0000000e19197223 */ /* 0x000fc60000000018 */
[----:B------:R-:W-:Y:S01]  /*1610*/  LDS R24, [R20+UR5+0x300] ;  /* 0x0003000514187984 */ /* 0x000fe20008000800 */
[----:B------:R-:W-:-:S03]  /*1620*/  FFMA R11, R26, R15, R25 ;  /* 0x0000000f1a0b7223 */ /* 0x000fc60000000019 */
[----:B------:R-:W3:Y:S04]  /*1630*/  LDS.128 R12, [R17+0x30] ;  /* 0x00003000110c7984 */ /* 0x000ee80000000c00 */
[----:B------:R-:W4:Y:S04]  /*1640*/  LDS R25, [R20+UR5+0x340] ;  /* 0x0003400514197984 */ /* 0x000f280008000800 */
[----:B------:R-:W5:Y:S01]  /*1650*/  LDS R26, [R20+UR5+0x3c0] ;  /* 0x0003c005141a7984 */ /* 0x000f620008000800 */
[----:B0-----:R-:W-:-:S04]  /*1660*/  FFMA R11, R4, R10, R11 ;  /* 0x0000000a040b7223 */ /* 0x001fc8000000000b */
[----:B------:R-:W-:Y:S02]  /*1670*/  FFMA R8, R8, R5, R11 ;  /* 0x0000000508087223 */ /* 0x000fe4000000000b */
[----:B------:R-:W-:Y:S02]  /*1680*/  LDS R5, [R20+UR5+0x480] ;  /* 0x0004800514057984 */ /* 0x000fe40008000800 */
[----:B-1----:R-:W-:Y:S02]  /*1690*/  FFMA R4, R9, R6, R8 ;  /* 0x0000000609047223 */ /* 0x002fe40000000008 */
[----:B------:R-:W-:Y:S02]  /*16a0*/  LDS R6, [R20+UR5+0x400] ;  /* 0x0004000514067984 */ /* 0x000fe40008000800 */
[----:B--2---:R-:W-:Y:S02]  /*16b0*/  FFMA R7, R27, R7, R4 ;  /* 0x000000071b077223 */ /* 0x004fe40000000004 */
[----:B------:R-:W0:Y:S04]  /*16c0*/  LDS.128 R8, [R17+0x40] ;  /* 0x0000400011087984 */ /* 0x000e280000000c00 */
[----:B------:R-:W1:Y:S01]  /*16d0*/  LDS R4, [R20+UR5+0x440] ;  /* 0x0004400514047984 */ /* 0x000e620008000800 */
[----:B---3--:R-:W-:-:S03]  /*16e0*/  FFMA R12, R12, R24, R7 ;  /* 0x000000180c0c7223 */ /* 0x008fc60000000007 */
[----:B------:R-:W2:Y:S01]  /*16f0*/  LDS R27, [R20+UR5+0x4c0] ;  /* 0x0004c005141b7984 */ /* 0x000ea20008000800 */
[----:B----4-:R-:W-:-:S03]  /*1700*/  FFMA R12, R25, R13, R12 ;  /* 0x0000000d190c7223 */ /* 0x010fc6000000000c */
[----:B------:R-:W-:Y:S01]  /*1710*/  LDS R24, [R20+UR5+0x500] ;  /* 0x0005000514187984 */ /* 0x000fe20008000800 */
[----:B------:R-:W-:-:S03]  /*1720*/  FFMA R23, R23, R14, R12 ;  /* 0x0000000e17177223 */ /* 0x000fc6000000000c */
[----:B------:R-:W-:Y:S01]  /*1730*/  LDS R25, [R20+UR5+0x540] ;  /* 0x0005400514197984 */ /* 0x000fe20008000800 */
[----:B-----5:R-:W-:-:S03]  /*1740*/  FFMA R7, R26, R15, R23 ;  /* 0x0000000f1a077223 */ /* 0x020fc60000000017 */
[----:B------:R-:W3:Y:S04]  /*1750*/  LDS.128 R12, [R17+0x50] ;  /* 0x00005000110c7984 */ /* 0x000ee80000000c00 */
[----:B------:R-:W4:Y:S04]  /*1760*/  LDS R23, [R20+UR5+0x580] ;  /* 0x0005800514177984 */ /* 0x000f280008000800 */
[----:B------:R-:W5:Y:S01]  /*1770*/  LDS R26, [R20+UR5+0x5c0] ;  /* 0x0005c005141a7984 */ /* 0x000f620008000800 */
[----:B0-----:R-:W-:-:S04]  /*1780*/  FFMA R7, R8, R6, R7 ;  /* 0x0000000608077223 */ /* 0x001fc80000000007 */
[----:B-1----:R-:W-:Y:S02]  /*1790*/  FFMA R4, R4, R9, R7 ;  /* 0x0000000904047223 */ /* 0x002fe40000000007 */
[----:B------:R-:W-:Y:S02]  /*17a0*/  LDS R9, [R20+UR5+0x680] ;  /* 0x0006800514097984 */ /* 0x000fe40008000800 */
[----:B------:R-:W-:Y:S02]  /*17b0*/  FFMA R8, R5, R10, R4 ;  /* 0x0000000a05087223 */ /* 0x000fe40000000004 */
[----:B------:R-:W-:Y:S02]  /*17c0*/  LDS R10, [R20+UR5+0x600] ;  /* 0x00060005140a7984 */ /* 0x000fe40008000800 */
[----:B--2---:R-:W-:Y:S02]  /*17d0*/  FFMA R11, R27, R11, R8 ;  /* 0x0000000b1b0b7223 */ /* 0x004fe40000000008 */
[----:B------:R-:W0:Y:S04]  /*17e0*/  LDS.128 R4, [R17+0x60] ;  /* 0x0000600011047984 */ /* 0x000e280000000c00 */
[----:B------:R-:W1:Y:S01]  /*17f0*/  LDS R8, [R20+UR5+0x640] ;  /* 0x0006400514087984 */ /* 0x000e620008000800 */
[----:B---3--:R-:W-:-:S03]  /*1800*/  FFMA R12, R12, R24, R11 ;  /* 0x000000180c0c7223 */ /* 0x008fc6000000000b */
[----:B------:R-:W2:Y:S01]  /*1810*/  LDS R27, [R20+UR5+0x6c0] ;  /* 0x0006c005141b7984 */ /* 0x000ea20008000800 */
[----:B------:R-:W-:-:S03]  /*1820*/  FFMA R12, R25, R13, R12 ;  /* 0x0000000d190c7223 */ /* 0x000fc6000000000c */
[----:B------:R-:W-:Y:S01]  /*1830*/  LDS R24, [R20+UR5+0x700] ;  /* 0x0007000514187984 */ /* 0x000fe20008000800 */
[----:B----4-:R-:W-:-:S03]  /*1840*/  FFMA R23, R23, R14, R12 ;  /* 0x0000000e17177223 */ /* 0x010fc6000000000c */
        /* <DEDUP_REMOVED lines=20> */
[----:B------:R-:W-:Y:S04]  /*1990*/  LDS R23, [R20+UR5+0x900] ;  /* 0x0009000514177984 */ /* 0x000fe80008000800 */
[----:B------:R-:W3:Y:S04]  /*19a0*/  LDS.128 R12, [R17+0x90] ;  /* 0x00009000110c7984 */ /* 0x000ee80000000c00 */
[----:B------:R-:W4:Y:S01]  /*19b0*/  LDS R26, [R20+UR5+0x9c0] ;  /* 0x0009c005141a7984 */ /* 0x000f220008000800 */
[----:B0-----:R-:W-:-:S03]  /*19c0*/  FFMA R7, R8, R6, R7 ;  /* 0x0000000608077223 */ /* 0x001fc60000000007 */
[----:B------:R-:W-:Y:S01]  /*19d0*/  LDS R8, [R20+UR5+0xa00] ;  /* 0x000a000514087984 */ /* 0x000fe20008000800 */
[----:B-1----:R-:W-:-:S03]  /*19e0*/  FFMA R4, R4, R9, R7 ;  /* 0x0000000904047223 */ /* 0x002fc60000000007 */
[----:B------:R-:W-:Y:S01]  /*19f0*/  LDS R9, [R20+UR5+0xa40] ;  /* 0x000a400514097984 */ /* 0x000fe20008000800 */
[----:B------:R-:W-:-:S03]  /*1a00*/  FFMA R10, R5, R10, R4 ;  /* 0x0000000a050a7223 */ /* 0x000fc60000000004 */
[----:B------:R-:W0:Y:S01]  /*1a10*/  LDS.128 R4, [R17+0xa0] ;  /* 0x0000a00011047984 */ /* 0x000e220000000c00 */
[----:B--2---:R-:W-:-:S03]  /*1a20*/  FFMA R11, R27, R11, R10 ;  /* 0x0000000b1b0b7223 */ /* 0x004fc6000000000a */
[----:B------:R-:W1:Y:S04]  /*1a30*/  LDS R10, [R20+UR5+0xa80] ;  /* 0x000a8005140a7984 */ /* 0x000e680008000800 */
[----:B------:R-:W-:Y:S01]  /*1a40*/  LDS R27, [R20+UR5+0xb80] ;  /* 0x000b8005141b7984 */ /* 0x000fe20008000800 */
[----:B---3--:R-:W-:-:S03]  /*1a50*/  FFMA R12, R12, R23, R11 ;  /* 0x000000170c0c7223 */ /* 0x008fc6000000000b */
[----:B------:R-:W2:Y:S01]  /*1a60*/  LDS R23, [R20+UR5+0xac0] ;  /* 0x000ac00514177984 */ /* 0x000ea20008000800 */
[----:B------:R-:W-:-:S03]  /*1a70*/  FFMA R13, R25, R13, R12 ;  /* 0x0000000d190d7223 */ /* 0x000fc6000000000c */
[----:B------:R-:W-:Y:S01]  /*1a80*/  LDS R25, [R20+UR5+0xb00] ;  /* 0x000b000514197984 */ /* 0x000fe20008000800 */
[----:B------:R-:W-:-:S03]  /*1a90*/  FFMA R13, R24, R14, R13 ;  /* 0x0000000e180d7223 */ /* 0x000fc6000000000d */
[----:B------:R-:W-:Y:S01]  /*1aa0*/  LDS R24, [R20+UR5+0xb40] ;  /* 0x000b400514187984 */ /* 0x000fe20008000800 */
[----:B----4-:R-:W-:-:S03]  /*1ab0*/  FFMA R11, R26, R15, R13 ;  /* 0x0000000f1a0b7223 */ /* 0x010fc6000000000d */
[----:B------:R-:W3:Y:S04]  /*1ac0*/  LDS.128 R12, [R17+0xb0] ;  /* 0x0000b000110c7984 */ /* 0x000ee80000000c00 */
[----:B------:R-:W-:Y:S01]  /*1ad0*/  LDS R26, [R20+UR5+0xc40] ;  /* 0x000c4005141a7984 */ /* 0x000fe20008000800 */
[----:B0-----:R-:W-:-:S03]  /*1ae0*/  FFMA R8, R4, R8, R11 ;  /* 0x0000000804087223 */ /* 0x001fc6000000000b */
[----:B------:R-:W0:Y:S01]  /*1af0*/  LDS R4, [R20+UR5+0xbc0] ;  /* 0x000bc00514047984 */ /* 0x000e220008000800 */
[----:B------:R-:W-:-:S04]  /*1b00*/  FFMA R5, R9, R5, R8 ;  /* 0x0000000509057223 */ /* 0x000fc80000000008 */
[----:B-1----:R-:W-:Y:S02]  /*1b10*/  FFMA R6, R10, R6, R5 ;  /* 0x000000060a067223 */ /* 0x002fe40000000005 */
[----:B------:R-:W1:Y:S02]  /*1b20*/  LDS.128 R8, [R17+0xc0] ;  /* 0x0000c00011087984 */ /* 0x000e640000000c00 */
[----:B--2---:R-:W-:Y:S02]  /*1b30*/  FFMA R7, R23, R7, R6 ;  /* 0x0000000717077223 */ /* 0x004fe40000000006 */
[----:B------:R-:W2:Y:S02]  /*1b40*/  LDS R23, [R20+UR5+0xc80] ;  /* 0x000c800514177984 */ /* 0x000ea40008000800 */
[----:B---3--:R-:W-:Y:S02]  /*1b50*/  FFMA R7, R12, R25, R7 ;  /* 0x000000190c077223 */ /* 0x008fe40000000007 */
[----:B------:R-:W-:Y:S02]  /*1b60*/  LDS R25, [R20+UR5+0xd00] ;  /* 0x000d000514197984 */ /* 0x000fe40008000800 */
[----:B------:R-:W-:-:S04]  /*1b70*/  FFMA R24, R24, R13, R7 ;  /* 0x0000000d18187223 */ /* 0x000fc80000000007 */
[----:B------:R-:W-:Y:S02]  /*1b80*/  FFMA R27, R27, R14, R24 ;  /* 0x0000000e1b1b7223 */ /* 0x000fe40000000018 */
[----:B------:R-:W3:Y:S02]  /*1b90*/  LDS R24, [R20+UR5+0xcc0] ;  /* 0x000cc00514187984 */ /* 0x000ee40008000800 */
[----:B0-----:R-:W-:Y:S02]  /*1ba0*/  FFMA R15, R4, R15, R27 ;  /* 0x0000000f040f7223 */ /* 0x001fe4000000001b */
[----:B------:R-:W0:Y:S04]  /*1bb0*/  LDS.128 R4, [R17+0xd0] ;  /* 0x0000d00011047984 */ /* 0x000e280000000c00 */
[----:B------:R-:W4:Y:S01]  /*1bc0*/  LDS R27, [R20+UR5+0xd80] ;  /* 0x000d8005141b7984 */ /* 0x000f220008000800 */
[----:B-1----:R-:W-:-:S03]  /*1bd0*/  FFMA R15, R8, R29, R15 ;  /* 0x0000001d080f7223 */ /* 0x002fc6000000000f */
[----:B------:R-:W1:Y:S01]  /*1be0*/  LDS R8, [R20+UR5+0xdc0] ;  /* 0x000dc00514087984 */ /* 0x000e620008000800 */
[----:B------:R-:W-:-:S03]  /*1bf0*/  FFMA R26, R26, R9, R15 ;  /* 0x000000091a1a7223 */ /* 0x000fc6000000000f */
[----:B------:R-:W-:Y:S01]  /*1c00*/  LDS R9, [R20+UR5+0xe00] ;  /* 0x000e000514097984 */ /* 0x000fe20008000800 */
[----:B--2---:R-:W-:-:S03]  /*1c10*/  FFMA R23, R23, R10, R26 ;  /* 0x0000000a17177223 */ /* 0x004fc6000000001a */
[----:B------:R-:W2:Y:S04]  /*1c20*/  LDS.128 R12, [R17+0xe0] ;  /* 0x0000e000110c7984 */ /* 0x000ea80000000c00 */
[----:B------:R-:W5:Y:S01]  /*1c30*/  LDS R10, [R20+UR5+0xe40] ;  /* 0x000e4005140a7984 */ /* 0x000f620008000800 */
[----:B---3--:R-:W-:-:S03]  /*1c40*/  FFMA R11, R24, R11, R23 ;  /* 0x0000000b180b7223 */ /* 0x008fc60000000017 */
[----:B------:R-:W-:Y:S01]  /*1c50*/  LDS R24, [R20+UR5+0xec0] ;  /* 0x000ec00514187984 */ /* 0x000fe20008000800 */
[----:B0-----:R-:W-:-:S03]  /*1c60*/  FFMA R11, R4, R25, R11 ;  /* 0x00000019040b7223 */ /* 0x001fc6000000000b */
[----:B------:R-:W-:Y:S01]  /*1c70*/  LDS R23, [R20+UR5+0xf80] ;  /* 0x000f800514177984 */ /* 0x000fe20008000800 */
[----:B------:R-:W-:-:S03]  /*1c80*/  FFMA R28, R28, R5, R11 ;  /* 0x000000051c1c7223 */ /* 0x000fc6000000000b */
[----:B------:R-:W-:Y:S01]  /*1c90*/  LDS R25, [R20+UR5+0xf00] ;  /* 0x000f000514197984 */ /* 0x000fe20008000800 */
[----:B----4-:R-:W-:-:S03]  /*1ca0*/  FFMA R27, R27, R6, R28 ;  /* 0x000000061b1b7223 */ /* 0x010fc6000000001c */
[----:B------:R-:W0:Y:S01]  /*1cb0*/  LDS R11, [R20+UR5+0xe80] ;  /* 0x000e8005140b7984 */ /* 0x000e220008000800 */
[----:B-1----:R-:W-:-:S03]  /*1cc0*/  FFMA R27, R8, R7, R27 ;  /* 0x00000007081b7223 */ /* 0x002fc6000000001b */
[----:B------:R-:W1:Y:S01]  /*1cd0*/  LDS.128 R4, [R17+0xf0] ;  /* 0x0000f00011047984 */ /* 0x000e620000000c00 */
[----:B--2---:R-:W-:-:S03]  /*1ce0*/  FFMA R9, R12, R9, R27 ;  /* 0x000000090c097223 */ /* 0x004fc6000000001b */
[----:B------:R-:W2:Y:S01]  /*1cf0*/  LDS R8, [R20+UR5+0xf40] ;  /* 0x000f400514087984 */ /* 0x000ea20008000800 */
[----:B-----5:R-:W-:-:S03]  /*1d00*/  FFMA R10, R10, R13, R9 ;  /* 0x0000000d0a0a7223 */ /* 0x020fc60000000009 */
[----:B------:R-:W3:Y:S01]  /*1d10*/  LDS R12, [R20+UR5+0xfc0] ;  /* 0x000fc005140c7984 */ /* 0x000ee20008000800 */
[----:B0-----:R-:W-:-:S04]  /*1d20*/  FFMA R11, R11, R14, R10 ;  /* 0x0000000e0b0b7223 */ /* 0x001fc8000000000a */
[----:B------:R-:W-:-:S04]  /*1d30*/  FFMA R11, R24, R15, R11 ;  /* 0x0000000f180b7223 */ /* 0x000fc8000000000b */
[----:B-1----:R-:W-:-:S04]  /*1d40*/  FFMA R11, R4, R25, R11 ;  /* 0x00000019040b7223 */ /* 0x002fc8000000000b */
[----:B--2---:R-:W-:-:S04]  /*1d50*/  FFMA R8, R8, R5, R11 ;  /* 0x0000000508087223 */ /* 0x004fc8000000000b */
[----:B------:R-:W-:-:S04]  /*1d60*/  FFMA R23, R23, R6, R8 ;  /* 0x0000000617177223 */ /* 0x000fc80000000008 */
[----:B---3--:R-:W-:Y:S01]  /*1d70*/  FFMA R23, R12, R7, R23 ;  /* 0x000000070c177223 */ /* 0x008fe20000000017 */
[----:B------:R-:W-:Y:S06]  /*1d80*/  BAR.SYNC.DEFER_BLOCKING 0x0 ;  /* 0x0000000000007b1d */ /* 0x000fec0000010000 */
[----:B------:R-:W-:Y:S05]  /*1d90*/  @!P0 BRA `(.L_x_53) ;  /* 0xffffffe400c88947 */ /* 0x000fea000383ffff */
.L_x_34:
        /* <DEDUP_REMOVED lines=9> */
.L_x_54:
        /* <DEDUP_REMOVED lines=13> */
.L_x_66:


//--------------------- .text._Z19sgemm_gpu_kernel_v2PfS_S_iii --------------------------
	.section	.text._Z19sgemm_gpu_kernel_v2PfS_S_iii,"ax",@progbits
	.align	128
        .global         _Z19sgemm_gpu_kernel_v2PfS_S_iii
        .type           _Z19sgemm_gpu_kernel_v2PfS_S_iii,@function
        .size           _Z19sgemm_gpu_kernel_v2PfS_S_iii,(.L_x_67 - _Z19sgemm_gpu_kernel_v2PfS_S_iii)
        .other          _Z19sgemm_gpu_kernel_v2PfS_S_iii,@"STO_CUDA_ENTRY STV_DEFAULT"
_Z19sgemm_gpu_kernel_v2PfS_S_iii:
.text._Z19sgemm_gpu_kernel_v2PfS_S_iii:
[----:B------:R-:W-:Y:S01]  /*0000*/  LDC R1, c[0x0][0x37c] ;  /* 0x0000df00ff017b82 */ /* 0x000fe20000000800 */
[----:B------:R-:W0:Y:S07]  /*0010*/  LDCU UR8, c[0x0][0x3a0] ;  /* 0x00007400ff0877ac */ /* 0x000e2e0008000800 */
[----:B------:R-:W1:Y:S01]  /*0020*/  S2UR UR4, SR_CTAID.X ;  /* 0x00000000000479c3 */ /* 0x000e620000002500 */
[----:B------:R-:W2:Y:S01]  /*0030*/  S2R R0, SR_TID.Y ;  /* 0x0000000000007919 */ /* 0x000ea20000002200 */
[----:B------:R-:W-:Y:S01]  /*0040*/  HFMA2 R23, -RZ, RZ, 0, 0 ;  /* 0x00000000ff177431 */ /* 0x000fe200000001ff */
[----:B------:R-:W3:Y:S01]  /*0050*/  LDCU.64 UR10, c[0x0][0x358] ;  /* 0x00006b00ff0a77ac */ /* 0x000ee20008000a00 */
[----:B------:R-:W4:Y:S01]  /*0060*/  S2R R3, SR_CTAID.Y ;  /* 0x0000000000037919 */ /* 0x000f220000002600 */
[----:B------:R-:W2:Y:S01]  /*0070*/  S2R R5, SR_TID.X ;  /* 0x0000000000057919 */ /* 0x000ea20000002100 */
[----:B0-----:R-:W-:-:S02]  /*0080*/  UISETP.GE.AND UP0, UPT, UR8, 0x40, UPT ;  /* 0x000000400800788c */ /* 0x001fc4000bf06270 */
[----:B-1----:R-:W-:-:S07]  /*0090*/  USHF.L.U32 UR4, UR4, 0x4, URZ ;  /* 0x0000000404047899 */ /* 0x002fce00080006ff */
[----:B---3--:R-:W-:Y:S05]  /*00a0*/  BRA.U !UP0, `(.L_x_55) ;  /* 0x0000000908f87547 */ /* 0x008fea000b800000 */
[----:B------:R-:W2:Y:S01]  /*00b0*/  LDCU UR5, c[0x0][0x360] ;  /* 0x00006c00ff0577ac */ /* 0x000ea20008000800 */
[----:B------:R-:W0:Y:S01]  /*00c0*/  S2UR UR7, SR_CgaCtaId ;  /* 0x00000000000779c3 */ /* 0x000e220000008800 */
[----:B------:R-:W-:Y:S01]  /*00d0*/  MOV R23, RZ ;  /* 0x000000ff00177202 */ /* 0x000fe20000000f00 */
[----:B------:R-:W-:-:S04]  /*00e0*/  USHF.R.S32.HI UR6, URZ, 0x1f, UR8 ;  /* 0x0000001fff067899 */ /* 0x000fc80008011408 */
[----:B------:R-:W-:Y:S02]  /*00f0*/  ULEA.HI UR6, UR6, UR8, URZ, 0x6 ;  /* 0x0000000806067291 */ /* 0x000fe4000f8f30ff */
[----:B------:R-:W1:Y:S02]  /*0100*/  LDC R2, c[0x0][0x39c] ;  /* 0x0000e700ff027b82 */ /* 0x000e640000000800 */
[----:B------:R-:W-:-:S04]  /*0110*/  USHF.R.S32.HI UR6, URZ, 0x6, UR6 ;  /* 0x00000006ff067899 */ /* 0x000fc80008011406 */
[----:B------:R-:W-:Y:S02]  /*0120*/  UIADD3 UR6, UPT, UPT, -UR6, URZ, URZ ;  /* 0x000000ff06067290 */ /* 0x000fe4000fffe1ff */
[----:B------:R-:W3:Y:S01]  /*0130*/  LDC.64 R26, c[0x0][0x380] ;  /* 0x0000e000ff1a7b82 */ /* 0x000ee20000000a00 */
[----:B--2---:R-:W-:Y:S01]  /*0140*/  IMAD R6, R0, UR5, R5 ;  /* 0x0000000500067c24 */ /* 0x004fe2000f8e0205 */
[----:B------:R-:W-:-:S04]  /*0150*/  UMOV UR5, 0x400 ;  /* 0x0000040000057882 */ /* 0x000fc80000000000 */
[C---:B------:R-:W-:Y:S02]  /*0160*/  SHF.L.U32 R7, R6.reuse, 0x2, RZ ;  /* 0x0000000206077819 */ /* 0x040fe400000006ff */
[----:B------:R-:W-:Y:S01]  /*0170*/  SHF.R.U32.HI R8, RZ, 0x4, R6 ;  /* 0x00000004ff087819 */ /* 0x000fe20000011606 */
[----:B------:R-:W2:Y:S01]  /*0180*/  LDC.64 R24, c[0x0][0x388] ;  /* 0x0000e200ff187b82 */ /* 0x000ea20000000a00 */
[----:B------:R-:W-:Y:S01]  /*0190*/  LOP3.LUT R4, R7, 0x3c, RZ, 0xc0, !PT ;  /* 0x0000003c07047812 */ /* 0x000fe200078ec0ff */
[----:B0-----:R-:W-:Y:S01]  /*01a0*/  ULEA UR9, UR7, UR5, 0x18 ;  /* 0x0000000507097291 */ /* 0x001fe2000f8ec0ff */
[----:B----4-:R-:W-:Y:S01]  /*01b0*/  LEA R9, R3, R8, 0x4 ;  /* 0x0000000803097211 */ /* 0x010fe200078e20ff */
[----:B------:R-:W-:Y:S01]  /*01c0*/  UIADD3 UR5, UPT, UPT, UR5, 0x1000, URZ ;  /* 0x0000100005057890 */ /* 0x000fe2000fffe0ff */
[----:B------:R-:W-:Y:S02]  /*01d0*/  SHF.L.U32 R10, R6, 0x4, RZ ;  /* 0x00000004060a7819 */ /* 0x000fe400000006ff */
[----:B------:R-:W-:Y:S01]  /*01e0*/  LOP3.LUT R7, R7, 0xc, RZ, 0xc0, !PT ;  /* 0x0000000c07077812 */ /* 0x000fe200078ec0ff */
[----:B------:R-:W-:Y:S01]  /*01f0*/  IMAD R4, R9, UR8, R4 ;  /* 0x0000000809047c24 */ /* 0x000fe2000f8e0204 */
[----:B------:R-:W-:Y:S01]  /*0200*/  SHF.R.U32.HI R9, RZ, 0x2, R6 ;  /* 0x00000002ff097819 */ /* 0x000fe20000011606 */
[----:B------:R-:W-:Y:S01]  /*0210*/  ULEA UR5, UR7, UR5, 0x18 ;  /* 0x0000000507057291 */ /* 0x000fe2000f8ec0ff */
[----:B------:R-:W-:-:S02]  /*0220*/  LOP3.LUT R11, R10, 0xf0, RZ, 0xc0, !PT ;  /* 0x000000f00a0b7812 */ /* 0x000fc400078ec0ff */
[----:B------:R-:W-:Y:S01]  /*0230*/  LEA R22, R8, UR9, 0x8 ;  /* 0x0000000908167c11 */ /* 0x000fe2000f8e40ff */
[C---:B-1----:R-:W-:Y:S01]  /*0240*/  IMAD R6, R9.reuse, R2, UR4 ;  /* 0x0000000409067e24 */ /* 0x042fe2000f8e0202 */
[----:B------:R-:W-:Y:S02]  /*0250*/  LOP3.LUT R10, R10, 0x30, RZ, 0xc0, !PT ;  /* 0x000000300a0a7812 */ /* 0x000fe400078ec0ff */
[----:B------:R-:W-:Y:S02]  /*0260*/  LEA R21, R9, UR5, 0x6 ;  /* 0x0000000509157c11 */ /* 0x000fe4000f8e30ff */
[----:B------:R-:W-:Y:S02]  /*0270*/  IADD3 R7, PT, PT, R7, R6, RZ ;  /* 0x0000000607077210 */ /* 0x000fe40007ffe0ff */
[----:B------:R-:W-:Y:S02]  /*0280*/  IADD3 R22, PT, PT, R22, R11, RZ ;  /* 0x0000000b16167210 */ /* 0x000fe40007ffe0ff */
[----:B------:R-:W-:-:S02]  /*0290*/  IADD3 R21, PT, PT, R21, R10, RZ ;  /* 0x0000000a15157210 */ /* 0x000fc40007ffe0ff */
[----:B------:R-:W-:Y:S02]  /*02a0*/  LEA R20, R0, UR9, 0x8 ;  /* 0x0000000900147c11 */ /* 0x000fe4000f8e40ff */
[----:B---3--:R-:W-:-:S07]  /*02b0*/  LEA R6, R5, UR5, 0x2 ;  /* 0x0000000505067c11 */ /* 0x008fce000f8e10ff */
.L_x_56:
[----:B------:R-:W-:-:S04]  /*02c0*/  IMAD.WIDE R8, R4, 0x4, R26 ;  /* 0x0000000404087825 */ /* 0x000fc800078e021a */
[----:B--2---:R-:W-:Y:S02]  /*02d0*/  IMAD.WIDE R12, R7, 0x4, R24 ;  /* 0x00000004070c7825 */ /* 0x004fe400078e0218 */
[----:B------:R-:W2:Y:S04]  /*02e0*/  LDG.E.128.CONSTANT R8, desc[UR10][R8.64] ;  /* 0x0000000a08087981 */ /* 0x000ea8000c1e9d00 */
[----:B------:R-:W3:Y:S01]  /*02f0*/  LDG.E.128.CONSTANT R12, desc[UR10][R12.64] ;  /* 0x0000000a0c0c7981 */ /* 0x000ee2000c1e9d00 */
        /* <DEDUP_REMOVED lines=11> */
[----:B------:R-:W-:Y:S01]  /*03b0*/  LDS R12, [R6+0x140] ;  /* 0x00014000060c7984 */ /* 0x000fe20000000800 */
[----:B0-----:R-:W-:-:S03]  /*03c0*/  FFMA R16, R16, R28, R23 ;  /* 0x0000001c10107223 */ /* 0x001fc60000000017 */
[----:B------:R-:W0:Y:S01]  /*03d0*/  LDS R23, [R6+0xc0] ;  /* 0x0000c00006177984 */ /* 0x000e220000000800 */
[----:B-1----:R-:W-:-:S03]  /*03e0*/  FFMA R16, R11, R17, R16 ;  /* 0x000000110b107223 */ /* 0x002fc60000000010 */
[----:B------:R-:W-:Y:S01]  /*03f0*/  LDS R28, [R6+0x100] ;  /* 0x00010000061c7984 */ /* 0x000fe20000000800 */
[----:B--2---:R-:W-:-:S03]  /*0400*/  FFMA R16, R29, R18, R16 ;  /* 0x000000121d107223 */ /* 0x004fc60000000010 */
[----:B------:R-:W1:Y:S04]  /*0410*/  LDS.128 R8, [R20+0x10] ;  /* 0x0000100014087984 */ /* 0x000e680000000c00 */
[----:B------:R-:W2:Y:S01]  /*0420*/  LDS R17, [R6+0x180] ;  /* 0x0001800006117984 */ /* 0x000ea20000000800 */
[----:B0-----:R-:W-:-:S03]  /*0430*/  FFMA R19, R23, R19, R16 ;  /* 0x0000001317137223 */ /* 0x001fc60000000010 */
[----:B------:R-:W0:Y:S01]  /*0440*/  LDS R23, [R6+0x1c0] ;  /* 0x0001c00006177984 */ /* 0x000e220000000800 */
[----:B-1----:R-:W-:-:S03]  /*0450*/  FFMA R19, R8, R28, R19 ;  /* 0x0000001c08137223 */ /* 0x002fc60000000013 */
[----:B------:R-:W-:Y:S01]  /*0460*/  LDS R8, [R6+0x240] ;  /* 0x0002400006087984 */ /* 0x000fe20000000800 */
[----:B------:R-:W-:-:S03]  /*0470*/  FFMA R16, R12, R9, R19 ;  /* 0x000000090c107223 */ /* 0x000fc60000000013 */
[----:B------:R-:W-:Y:S01]  /*0480*/  LDS R9, [R6+0x200] ;  /* 0x0002000006097984 */ /* 0x000fe20000000800 */
[----:B--2---:R-:W-:-:S03]  /*0490*/  FFMA R10, R17, R10, R16 ;  /* 0x0000000a110a7223 */ /* 0x004fc60000000010 */
[----:B------:R-:W1:Y:S04]  /*04a0*/  LDS.128 R12, [R20+0x20] ;  /* 0x00002000140c7984 */ /* 0x000e680000000c00 */
[----:B------:R-:W2:Y:S04]  /*04b0*/  LDS R17, [R6+0x280] ;  /* 0x0002800006117984 */ /* 0x000ea80000000800 */
[----:B------:R-:W3:Y:S01]  /*04c0*/  LDS R19, [R6+0x2c0] ;  /* 0x0002c00006137984 */ /* 0x000ee20000000800 */
[----:B0-----:R-:W-:-:S03]  /*04d0*/  FFMA R11, R23, R11, R10 ;  /* 0x0000000b170b7223 */ /* 0x001fc6000000000a */
[----:B------:R-:W-:Y:S01]  /*04e0*/  LDS R23, [R6+0xfc0] ;  /* 0x000fc00006177984 */ /* 0x000fe20000000800 */
[----:B-1----:R-:W-:-:S03]  /*04f0*/  FFMA R9, R12, R9, R11 ;  /* 0x000000090c097223 */ /* 0x002fc6000000000b */
[----:B------:R-:W-:Y:S01]  /*0500*/  LDS R12, [R6+0x340] ;  /* 0x00034000060c7984 */ /* 0x000fe20000000800 */
[----:B------:R-:W-:-:S03]  /*0510*/  FFMA R16, R8, R13, R9 ;  /* 0x0000000d08107223 */ /* 0x000fc60000000009 */
[----:B------:R-:W-:Y:S01]  /*0520*/  LDS R13, [R6+0x300] ;  /* 0x00030000060d7984 */ /* 0x000fe20000000800 */
[----:B--2---:R-:W-:-:S03]  /*0530*/  FFMA R14, R17, R14, R16 ;  /* 0x0000000e110e7223 */ /* 0x004fc60000000010 */
[----:B------:R-:W0:Y:S01]  /*0540*/  LDS.128 R8, [R20+0x30] ;  /* 0x0000300014087984 */ /* 0x000e220000000c00 */
[----:B---3--:R-:W-:-:S03]  /*0550*/  FFMA R15, R19, R15, R14 ;  /* 0x0000000f130f7223 */ /* 0x008fc6000000000e */
[----:B------:R-:W1:Y:S04]  /*0560*/  LDS R17, [R6+0x380] ;  /* 0x0003800006117984 */ /* 0x000e680000000800 */
[----:B------:R-:W2:Y:S01]  /*0570*/  LDS R19, [R6+0x3c0] ;  /* 0x0003c00006137984 */ /* 0x000ea20000000800 */
[----:B0-----:R-:W-:-:S03]  /*0580*/  FFMA R13, R8, R13, R15 ;  /* 0x0000000d080d7223 */ /* 0x001fc6000000000f */
[----:B------:R-:W-:Y:S01]  /*0590*/  LDS R8, [R6+0x440] ;  /* 0x0004400006087984 */ /* 0x000fe20000000800 */
[----:B------:R-:W-:-:S03]  /*05a0*/  FFMA R16, R12, R9, R13 ;  /* 0x000000090c107223 */ /* 0x000fc6000000000d */
[----:B------:R-:W-:Y:S01]  /*05b0*/  LDS R9, [R6+0x400] ;  /* 0x0004000006097984 */ /* 0x000fe20000000800 */
[----:B-1----:R-:W-:-:S03]  /*05c0*/  FFMA R10, R17, R10, R16 ;  /* 0x0000000a110a7223 */ /* 0x002fc60000000010 */
[----:B------:R-:W0:Y:S01]  /*05d0*/  LDS.128 R12, [R20+0x40] ;  /* 0x00004000140c7984 */ /* 0x000e220000000c00 */
[----:B--2---:R-:W-:-:S03]  /*05e0*/  FFMA R11, R19, R11, R10 ;  /* 0x0000000b130b7223 */ /* 0x004fc6000000000a */
        /* <DEDUP_REMOVED lines=82> */
[----:B------:R-:W-:Y:S04]  /*0b10*/  LDS R16, [R6+0xe40] ;  /* 0x000e400006107984 */ /* 0x000fe80000000800 */
[----:B------:R-:W-:Y:S01]  /*0b20*/  LDS R17, [R6+0xe80] ;  /* 0x000e800006117984 */ /* 0x000fe20000000800 */
[----:B0-----:R-:W-:-:S03]  /*0b30*/  FFMA R13, R8, R13, R15 ;  /* 0x0000000d080d7223 */ /* 0x001fc6000000000f */
[----:B------:R-:W0:Y:S01]  /*0b40*/  LDS R8, [R6+0xdc0] ;  /* 0x000dc00006087984 */ /* 0x000e220000000800 */
[----:B------:R-:W-:-:S03]  /*0b50*/  FFMA R18, R12, R9, R13 ;  /* 0x000000090c127223 */ /* 0x000fc6000000000d */
[----:B------:R-:W-:Y:S01]  /*0b60*/  LDS R9, [R6+0xe00] ;  /* 0x000e000006097984 */ /* 0x000fe20000000800 */
[----:B-1----:R-:W-:-:S03]  /*0b70*/  FFMA R19, R19, R10, R18 ;  /* 0x0000000a13137223 */ /* 0x002fc60000000012 */
[----:B------:R-:W1:Y:S01]  /*0b80*/  LDS.128 R12, [R20+0xe0] ;  /* 0x0000e000140c7984 */ /* 0x000e620000000c00 */
[----:B0-----:R-:W-:-:S04]  /*0b90*/  FFMA R11, R8, R11, R19 ;  /* 0x0000000b080b7223 */ /* 0x001fc80000000013 */
[----:B-1----:R-:W-:Y:S02]  /*0ba0*/  FFMA R9, R12, R9, R11 ;  /* 0x000000090c097223 */ /* 0x002fe4000000000b */
[----:B------:R-:W0:Y:S02]  /*0bb0*/  LDS R12, [R6+0xec0] ;  /* 0x000ec000060c7984 */ /* 0x000e240000000800 */
[----:B------:R-:W-:Y:S02]  /*0bc0*/  FFMA R18, R16, R13, R9 ;  /* 0x0000000d10127223 */ /* 0x000fe40000000009 */
[----:B------:R-:W-:Y:S02]  /*0bd0*/  LDS R13, [R6+0xf00] ;  /* 0x000f0000060d7984 */ /* 0x000fe40000000800 */
[----:B------:R-:W-:Y:S02]  /*0be0*/  FFMA R17, R17, R14, R18 ;  /* 0x0000000e11117223 */ /* 0x000fe40000000012 */
[----:B------:R-:W1:Y:S04]  /*0bf0*/  LDS.128 R8, [R20+0xf0] ;  /* 0x0000f00014087984 */ /* 0x000e680000000c00 */
[----:B------:R-:W2:Y:S04]  /*0c00*/  LDS R16, [R6+0xf40] ;  /* 0x000f400006107984 */ /* 0x000ea80000000800 */
[----:B------:R-:W3:Y:S01]  /*0c10*/  LDS R14, [R6+0xf80] ;  /* 0x000f8000060e7984 */ /* 0x000ee20000000800 */
[----:B0-----:R-:W-:-:S04]  /*0c20*/  FFMA R15, R12, R15, R17 ;  /* 0x0000000f0c0f7223 */ /* 0x001fc80000000011 */
[----:B-1----:R-:W-:-:S04]  /*0c30*/  FFMA R13, R8, R13, R15 ;  /* 0x0000000d080d7223 */ /* 0x002fc8000000000f */
[----:B--2---:R-:W-:-:S04]  /*0c40*/  FFMA R9, R16, R9, R13 ;  /* 0x0000000910097223 */ /* 0x004fc8000000000d */
[----:B---3--:R-:W-:-:S04]  /*0c50*/  FFMA R10, R14, R10, R9 ;  /* 0x0000000a0e0a7223 */ /* 0x008fc80000000009 */
[----:B------:R-:W-:Y:S01]  /*0c60*/  FFMA R23, R23, R11, R10 ;  /* 0x0000000b17177223 */ /* 0x000fe2000000000a */
[----:B------:R-:W-:Y:S06]  /*0c70*/  BAR.SYNC.DEFER_BLOCKING 0x0 ;  /* 0x0000000000007b1d */ /* 0x000fec0000010000 */
[----:B------:R-:W-:Y:S05]  /*0c80*/  BRA.U UP0, `(.L_x_56) ;  /* 0xfffffff5008c7547 */ /* 0x000fea000b83ffff */
.L_x_55:
[----:B------:R-:W0:Y:S01]  /*0c90*/  LDC.64 R6, c[0x0][0x390] ;  /* 0x0000e400ff067b82 */ /* 0x000e220000000a00 */
[----:B------:R-:W1:Y:S01]  /*0ca0*/  LDCU UR5, c[0x0][0x39c] ;  /* 0x00007380ff0577ac */ /* 0x000e620008000800 */
[----:B--2-4-:R-:W-:Y:S02]  /*0cb0*/  LEA R0, R3, R0, 0x4 ;  /* 0x0000000003007211 */ /* 0x014fe400078e20ff */
[----:B------:R-:W-:-:S05]  /*0cc0*/  IADD3 R5, PT, PT, R5, UR4, RZ ;  /* 0x0000000405057c10 */ /* 0x000fca000fffe0ff */
[----:B-1----:R-:W-:-:S04]  /*0cd0*/  IMAD R3, R0, UR5, R5 ;  /* 0x0000000500037c24 */ /* 0x002fc8000f8e0205 */
[----:B0-----:R-:W-:-:S05]  /*0ce0*/  IMAD.WIDE R2, R3, 0x4, R6 ;  /* 0x0000000403027825 */ /* 0x001fca00078e0206 */
[----:B------:R-:W-:Y:S01]  /*0cf0*/  STG.E desc[UR10][R2.64], R23 ;  /* 0x0000001702007986 */ /* 0x000fe2000c10190a */
[----:B------:R-:W-:Y:S05]  /*0d00*/  EXIT ;  /* 0x000000000000794d */ /* 0x000fea0003800000 */
.L_x_57:
        /* <DEDUP_REMOVED lines=15> */
.L_x_67:


//--------------------- .text._Z11gemm_kernelPfS_S_iii --------------------------
	.section	.text._Z11gemm_kernelPfS_S_iii,"ax",@progbits
	.align	128
        .global         _Z11gemm_kernelPfS_S_iii
        .type           _Z11gemm_kernelPfS_S_iii,@function
        .size           _Z11gemm_kernelPfS_S_iii,(.L_x_68 - _Z11gemm_kernelPfS_S_iii)
        .other          _Z11gemm_kernelPfS_S_iii,@"STO_CUDA_ENTRY STV_DEFAULT"
_Z11gemm_kernelPfS_S_iii:
.text._Z11gemm_kernelPfS_S_iii:
[----:B------:R-:W-:Y:S01]  /*0000*/  LDC R1, c[0x0][0x37c] ;  /* 0x0000df00ff017b82 */ /* 0x000fe20000000800 */
[----:B------:R-:W0:Y:S07]  /*0010*/  S2R R0, SR_TID.X ;  /* 0x0000000000007919 */ /* 0x000e2e0000002100 */
[----:B------:R-:W1:Y:S01]  /*0020*/  LDC R4, c[0x0][0x364] ;  /* 0x0000d900ff047b82 */ /* 0x000e620000000800 */
[----:B------:R-:W1:Y:S07]  /*0030*/  S2R R19, SR_TID.Y ;  /* 0x0000000000137919 */ /* 0x000e6e0000002200 */
[----:B------:R-:W0:Y:S08]  /*0040*/  S2UR UR5, SR_CTAID.X ;  /* 0x00000000000579c3 */ /* 0x000e300000002500 */
[----:B------:R-:W0:Y:S08]  /*0050*/  LDC R5, c[0x0][0x360] ;  /* 0x0000d800ff057b82 */ /* 0x000e300000000800 */
[----:B------:R-:W1:Y:S08]  /*0060*/  S2UR UR4, SR_CTAID.Y ;  /* 0x00000000000479c3 */ /* 0x000e700000002600 */
[----:B------:R-:W2:Y:S01]  /*0070*/  LDC.64 R2, c[0x0][0x398] ;  /* 0x0000e600ff027b82 */ /* 0x000ea20000000a00 */
[----:B0-----:R-:W-:-:S02]  /*0080*/  IMAD R0, R5, UR5, R0 ;  /* 0x0000000505007c24 */ /* 0x001fc4000f8e0200 */
[----:B-1----:R-:W-:-:S03]  /*0090*/  IMAD R19, R4, UR4, R19 ;  /* 0x0000000404137c24 */ /* 0x002fc6000f8e0213 */
[----:B--2---:R-:W-:-:S04]  /*00a0*/  ISETP.GE.AND P0, PT, R0, R3, PT ;  /* 0x000000030000720c */ /* 0x004fc80003f06270 */
[----:B------:R-:W-:-:S13]  /*00b0*/  ISETP.GE.OR P0, PT, R19, R2, P0 ;  /* 0x000000021300720c */ /* 0x000fda0000706670 */
[----:B------:R-:W-:Y:S05]  /*00c0*/  @P0 EXIT ;  /* 0x000000000000094d */ /* 0x000fea0003800000 */
[----:B------:R-:W0:Y:S01]  /*00d0*/  LDC R2, c[0x0][0x3a0] ;  /* 0x0000e800ff027b82 */ /* 0x000e220000000800 */
[----:B------:R-:W1:Y:S01]  /*00e0*/  LDCU.64 UR4, c[0x0][0x358] ;  /* 0x00006b00ff0477ac */ /* 0x000e620008000a00 */
[----:B------:R-:W-:Y:S01]  /*00f0*/  HFMA2 R24, -RZ, RZ, 0, 0 ;  /* 0x00000000ff187431 */ /* 0x000fe200000001ff */
[----:B0-----:R-:W-:-:S13]  /*0100*/  ISETP.GE.AND P0, PT, R2, 0x1, PT ;  /* 0x000000010200780c */ /* 0x001fda0003f06270 */
[----:B-1----:R-:W-:Y:S05]  /*0110*/  @!P0 BRA `(.L_x_58) ;  /* 0x0000000400e08947 */ /* 0x002fea0003800000 */
[C---:B------:R-:W-:Y:S01]  /*0120*/  ISETP.GE.U32.AND P1, PT, R2.reuse, 0x8, PT ;  /* 0x000000080200780c */ /* 0x040fe20003f26070 */
[----:B------:R-:W-:Y:S01]  /*0130*/  IMAD R20, R19, R2, RZ ;  /* 0x0000000213147224 */ /* 0x000fe200078e02ff */
[----:B------:R-:W-:Y:S02]  /*0140*/  LOP3.LUT R27, R2, 0x7, RZ, 0xc0, !PT ;  /* 0x00000007021b7812 */ /* 0x000fe400078ec0ff */
[----:B------:R-:W-:Y:S02]  /*0150*/  MOV R24, RZ ;  /* 0x000000ff00187202 */ /* 0x000fe40000000f00 */
[----:B------:R-:W-:Y:S02]  /*0160*/  ISETP.NE.AND P0, PT, R27, RZ, PT ;  /* 0x000000ff1b00720c */ /* 0x000fe40003f05270 */
[----:B------:R-:W-:-:S05]  /*0170*/  MOV R21, RZ ;  /* 0x000000ff00157202 */ /* 0x000fca0000000f00 */
[----:B------:R-:W-:Y:S06]  /*0180*/  @!P1 BRA `(.L_x_59) ;  /* 0x0000000000c49947 */ /* 0x000fec0003800000 */
[----:B------:R-:W0:Y:S01]  /*0190*/  LDC.64 R4, c[0x0][0x380] ;  /* 0x0000e000ff047b82 */ /* 0x000e220000000a00 */
[----:B------:R-:W-:Y:S02]  /*01a0*/  LOP3.LUT R21, R2, 0x7ffffff8, RZ, 0xc0, !PT ;  /* 0x7ffffff802157812 */ /* 0x000fe400078ec0ff */
[----:B------:R-:W-:Y:S02]  /*01b0*/  MOV R24, RZ ;  /* 0x000000ff00187202 */ /* 0x000fe40000000f00 */
[----:B------:R-:W-:Y:S02]  /*01c0*/  MOV R18, R0 ;  /* 0x0000000000127202 */ /* 0x000fe40000000f00 */
[----:B------:R-:W-:Y:S01]  /*01d0*/  IADD3 R22, PT, PT, -R21, RZ, RZ ;  /* 0x000000ff15167210 */ /* 0x000fe20007ffe1ff */
[----:B0-----:R-:W-:-:S03]  /*01e0*/  IMAD.WIDE.U32 R4, R20, 0x4, R4 ;  /* 0x0000000414047825 */ /* 0x001fc600078e0004 */
[----:B------:R-:W-:-:S04]  /*01f0*/  IADD3 R6, P1, PT, R4, 0x10, RZ ;  /* 0x0000001004067810 */ /* 0x000fc80007f3e0ff */
[----:B------:R-:W-:-:S09]  /*0200*/  IADD3.X R7, PT, PT, RZ, R5, RZ, P1, !PT ;  /* 0x00000005ff077210 */ /* 0x000fd20000ffe4ff */
.L_x_60:
[----:B------:R-:W0:Y:S01]  /*0210*/  LDC.64 R16, c[0x0][0x388] ;  /* 0x0000e200ff107b82 */ /* 0x000e220000000a00 */
[----:B------:R-:W-:Y:S02]  /*0220*/  MOV R4, R6 ;  /* 0x0000000600047202 */ /* 0x000fe40000000f00 */
[----:B------:R-:W-:-:S05]  /*0230*/  MOV R5, R7 ;  /* 0x0000000700057202 */ /* 0x000fca0000000f00 */
[----:B------:R-:W2:Y:S04]  /*0240*/  LDG.E R25, desc[UR4][R4.64+-0x10] ;  /* 0xfffff00404197981 */ /* 0x000ea8000c1e1900 */
[----:B------:R-:W3:Y:S04]  /*0250*/  LDG.E R23, desc[UR4][R4.64+-0xc] ;  /* 0xfffff40404177981 */ /* 0x000ee8000c1e1900 */
[----:B------:R-:W4:Y:S04]  /*0260*/  LDG.E R29, desc[UR4][R4.64+-0x8] ;  /* 0xfffff804041d7981 */ /* 0x000f28000c1e1900 */
[----:B------:R-:W5:Y:S01]  /*0270*/  LDG.E R28, desc[UR4][R4.64+-0x4] ;  /* 0xfffffc04041c7981 */ /* 0x000f62000c1e1900 */
[----:B0-----:R-:W-:-:S05]  /*0280*/  IMAD.WIDE R16, R18, 0x4, R16 ;  /* 0x0000000412107825 */ /* 0x001fca00078e0210 */
[----:B------:R0:W2:Y:S01]  /*0290*/  LDG.E R26, desc[UR4][R16.64] ;  /* 0x00000004101a7981 */ /* 0x0000a2000c1e1900 */
[----:B------:R-:W-:-:S04]  /*02a0*/  IMAD.WIDE R14, R3, 0x4, R16 ;  /* 0x00000004030e7825 */ /* 0x000fc800078e0210 */
[C---:B------:R-:W-:Y:S02]  /*02b0*/  IMAD.WIDE R6, R3.reuse, 0x4, R14 ;  /* 0x0000000403067825 */ /* 0x040fe400078e020e */
[----:B------:R-:W3:Y:S02]  /*02c0*/  LDG.E R14, desc[UR4][R14.64] ;  /* 0x000000040e0e7981 */ /* 0x000ee4000c1e1900 */
[C---:B------:R-:W-:Y:S02]  /*02d0*/  IMAD.WIDE R10, R3.reuse, 0x4, R6 ;  /* 0x00000004030a7825 */ /* 0x040fe400078e0206 */
[----:B------:R-:W4:Y:S02]  /*02e0*/  LDG.E R6, desc[UR4][R6.64] ;  /* 0x0000000406067981 */ /* 0x000f24000c1e1900 */
[C---:B------:R-:W-:Y:S02]  /*02f0*/  IMAD.WIDE R8, R3.reuse, 0x4, R10 ;  /* 0x0000000403087825 */ /* 0x040fe400078e020a */
[----:B------:R-:W5:Y:S02]  /*0300*/  LDG.E R10, desc[UR4][R10.64] ;  /* 0x000000040a0a7981 */ /* 0x000f64000c1e1900 */
[----:B------:R-:W-:-:S02]  /*0310*/  IMAD.WIDE R12, R3, 0x4, R8 ;  /* 0x00000004030c7825 */ /* 0x000fc400078e0208 */
[----:B------:R-:W5:Y:S04]  /*0320*/  LDG.E R7, desc[UR4][R4.64] ;  /* 0x0000000404077981 */ /* 0x000f68000c1e1900 */
[----:B------:R-:W5:Y:S01]  /*0330*/  LDG.E R8, desc[UR4][R8.64] ;  /* 0x0000000408087981 */ /* 0x000f62000c1e1900 */
[----:B0-----:R-:W-:-:S03]  /*0340*/  IMAD.WIDE R16, R3, 0x4, R12 ;  /* 0x0000000403107825 */ /* 0x001fc600078e020c */
[----:B------:R-:W5:Y:S04]  /*0350*/  LDG.E R12, desc[UR4][R12.64] ;  /* 0x000000040c0c7981 */ /* 0x000f68000c1e1900 */
[----:B------:R-:W5:Y:S04]  /*0360*/  LDG.E R15, desc[UR4][R16.64] ;  /* 0x00000004100f7981 */ /* 0x000f68000c1e1900 */
[----:B------:R-:W5:Y:S04]  /*0370*/  LDG.E R9, desc[UR4][R4.64+0x4] ;  /* 0x0000040404097981 */ /* 0x000f68000c1e1900 */
[----:B------:R-:W5:Y:S01]  /*0380*/  LDG.E R11, desc[UR4][R4.64+0xc] ;  /* 0x00000c04040b7981 */ /* 0x000f62000c1e1900 */
[----:B--2---:R-:W-:Y:S01]  /*0390*/  FFMA R26, R25, R26, R24 ;  /* 0x0000001a191a7223 */ /* 0x004fe20000000018 */
[----:B------:R-:W-:-:S02]  /*03a0*/  IMAD.WIDE R24, R3, 0x4, R16 ;  /* 0x0000000403187825 */ /* 0x000fc400078e0210 */
[----:B------:R-:W2:Y:S04]  /*03b0*/  LDG.E R16, desc[UR4][R4.64+0x8] ;  /* 0x0000080404107981 */ /* 0x000ea8000c1e1900 */
[----:B------:R-:W2:Y:S01]  /*03c0*/  LDG.E R24, desc[UR4][R24.64] ;  /* 0x0000000418187981 */ /* 0x000ea2000c1e1900 */
[----:B---3--:R-:W-:Y:S01]  /*03d0*/  FFMA R14, R23, R14, R26 ;  /* 0x0000000e170e7223 */ /* 0x008fe2000000001a */
[----:B------:R-:W-:-:S03]  /*03e0*/  IADD3 R22, PT, PT, R22, 0x8, RZ ;  /* 0x0000000816167810 */ /* 0x000fc60007ffe0ff */
[----:B----4-:R-:W-:Y:S01]  /*03f0*/  FFMA R29, R29, R6, R14 ;  /* 0x000000061d1d7223 */ /* 0x010fe2000000000e */
[----:B------:R-:W-:-:S03]  /*0400*/  ISETP.NE.AND P1, PT, R22, RZ, PT ;  /* 0x000000ff1600720c */ /* 0x000fc60003f25270 */
[----:B-----5:R-:W-:Y:S01]  /*0410*/  FFMA R10, R28, R10, R29 ;  /* 0x0000000a1c0a7223 */ /* 0x020fe2000000001d */
[----:B------:R-:W-:-:S03]  /*0420*/  IADD3 R6, P2, PT, R4, 0x20, RZ ;  /* 0x0000002004067810 */ /* 0x000fc60007f5e0ff */
[----:B------:R-:W-:Y:S01]  /*0430*/  FFMA R8, R7, R8, R10 ;  /* 0x0000000807087223 */ /* 0x000fe2000000000a */
[----:B------:R-:W-:Y:S02]  /*0440*/  IADD3.X R7, PT, PT, RZ, R5, RZ, P2, !PT ;  /* 0x00000005ff077210 */ /* 0x000fe400017fe4ff */
[----:B------:R-:W-:Y:S01]  /*0450*/  LEA R18, R3, R18, 0x3 ;  /* 0x0000001203127211 */ /* 0x000fe200078e18ff */
[----:B------:R-:W-:-:S04]  /*0460*/  FFMA R9, R9, R12, R8 ;  /* 0x0000000c09097223 */ /* 0x000fc80000000008 */
[----:B--2---:R-:W-:-:S04]  /*0470*/  FFMA R16, R16, R15, R9 ;  /* 0x0000000f10107223 */ /* 0x004fc80000000009 */
[----:B------:R-:W-:Y:S01]  /*0480*/  FFMA R24, R11, R24, R16 ;  /* 0x000000180b187223 */ /* 0x000fe20000000010 */
[----:B------:R-:W-:Y:S06]  /*0490*/  @P1 BRA `(.L_x_60) ;  /* 0xfffffffc005c1947 */ /* 0x000fec000383ffff */
.L_x_59:
[----:B------:R-:W-:Y:S05]  /*04a0*/  @!P0 BRA `(.L_x_58) ;  /* 0x0000000000fc8947 */ /* 0x000fea0003800000 */
[----:B------:R-:W-:Y:S02]  /*04b0*/  ISETP.GE.U32.AND P1, PT, R27, 0x4, PT ;  /* 0x000000041b00780c */ /* 0x000fe40003f26070 */
[----:B------:R-:W-:-:S04]  /*04c0*/  LOP3.LUT R16, R2, 0x3, RZ, 0xc0, !PT ;  /* 0x0000000302107812 */ /* 0x000fc800078ec0ff */
[----:B------:R-:W-:-:S07]  /*04d0*/  ISETP.NE.AND P0, PT, R16, RZ, PT ;  /* 0x000000ff1000720c */ /* 0x000fce0003f05270 */
[----:B------:R-:W-:Y:S06]  /*04e0*/  @!P1 BRA `(.L_x_61) ;  /* 0x00000000006c9947 */ /* 0x000fec0003800000 */
[----:B------:R-:W0:Y:S01]  /*04f0*/  LDC.64 R6, c[0x0][0x388] ;  /* 0x0000e200ff067b82 */ /* 0x000e220000000a00 */
[----:B------:R-:W1:Y:S01]  /*0500*/  LDCU.64 UR6, c[0x0][0x380] ;  /* 0x00007000ff0677ac */ /* 0x000e620008000a00 */
[----:B------:R-:W-:Y:S01]  /*0510*/  IMAD R9, R21, R3, R0 ;  /* 0x0000000315097224 */ /* 0x000fe200078e0200 */
[CC--:B------:R-:W-:Y:S02]  /*0520*/  IADD3 R5, PT, PT, R20.reuse, R21.reuse, RZ ;  /* 0x0000001514057210 */ /* 0x0c0fe40007ffe0ff */
[----:B------:R-:W-:-:S03]  /*0530*/  IADD3 R10, P1, PT, R20, R21, RZ ;  /* 0x00000015140a7210 */ /* 0x000fc60007f3e0ff */
[----:B------:R-:W2:Y:S01]  /*0540*/  LDC.64 R14, c[0x0][0x380] ;  /* 0x0000e000ff0e7b82 */ /* 0x000ea20000000a00 */
[----:B0-----:R-:W-:-:S04]  /*0550*/  IMAD.WIDE R6, R9, 0x4, R6 ;  /* 0x0000000409067825 */ /* 0x001fc800078e0206 */
[----:B------:R-:W-:Y:S02]  /*0560*/  IMAD.WIDE R8, R3, 0x4, R6 ;  /* 0x0000000403087825 */ /* 0x000fe400078e0206 */
[----:B------:R-:W3:Y:S02]  /*0570*/  LDG.E R6, desc[UR4][R6.64] ;  /* 0x0000000406067981 */ /* 0x000ee4000c1e1900 */
[----:B--2---:R-:W-:Y:S01]  /*0580*/  IMAD.WIDE.U32 R14, R5, 0x4, R14 ;  /* 0x00000004050e7825 */ /* 0x004fe200078e000e */
[----:B------:R-:W-:Y:S02]  /*0590*/  IADD3.X R5, PT, PT, RZ, RZ, RZ, P1, !PT ;  /* 0x000000ffff057210 */ /* 0x000fe40000ffe4ff */
[----:B-1----:R-:W-:-:S03]  /*05a0*/  LEA R4, P1, R10, UR6, 0x2 ;  /* 0x000000060a047c11 */ /* 0x002fc6000f8210ff */
[----:B------:R-:W3:Y:S01]  /*05b0*/  LDG.E R15, desc[UR4][R14.64] ;  /* 0x000000040e0f7981 */ /* 0x000ee2000c1e1900 */
[----:B------:R-:W-:Y:S01]  /*05c0*/  LEA.HI.X R5, R10, UR7, R5, 0x2, P1 ;  /* 0x000000070a057c11 */ /* 0x000fe200088f1405 */
[C---:B------:R-:W-:Y:S02]  /*05d0*/  IMAD.WIDE R10, R3.reuse, 0x4, R8 ;  /* 0x00000004030a7825 */ /* 0x040fe400078e0208 */
[----:B------:R-:W2:Y:S04]  /*05e0*/  LDG.E R8, desc[UR4][R8.64] ;  /* 0x0000000408087981 */ /* 0x000ea8000c1e1900 */
[----:B------:R-:W2:Y:S01]  /*05f0*/  LDG.E R17, desc[UR4][R4.64+0x4] ;  /* 0x0000040404117981 */ /* 0x000ea2000c1e1900 */
[----:B------:R-:W-:-:S03]  /*0600*/  IMAD.WIDE R12, R3, 0x4, R10 ;  /* 0x00000004030c7825 */ /* 0x000fc600078e020a */
[----:B------:R-:W4:Y:S04]  /*0610*/  LDG.E R22, desc[UR4][R10.64] ;  /* 0x000000040a167981 */ /* 0x000f28000c1e1900 */
[----:B------:R-:W4:Y:S04]  /*0620*/  LDG.E R18, desc[UR4][R4.64+0x8] ;  /* 0x0000080404127981 */ /* 0x000f28000c1e1900 */
[----:B------:R-:W5:Y:S04]  /*0630*/  LDG.E R26, desc[UR4][R4.64+0xc] ;  /* 0x00000c04041a7981 */ /* 0x000f68000c1e1900 */
[----:B------:R-:W5:Y:S01]  /*0640*/  LDG.E R12, desc[UR4][R12.64] ;  /* 0x000000040c0c7981 */ /* 0x000f62000c1e1900 */
[----:B------:R-:W-:Y:S01]  /*0650*/  IADD3 R21, PT, PT, R21, 0x4, RZ ;  /* 0x0000000415157810 */ /* 0x000fe20007ffe0ff */
[----:B---3--:R-:W-:-:S04]  /*0660*/  FFMA R24, R15, R6, R24 ;  /* 0x000000060f187223 */ /* 0x008fc80000000018 */
[----:B--2---:R-:W-:-:S04]  /*0670*/  FFMA R17, R17, R8, R24 ;  /* 0x0000000811117223 */ /* 0x004fc80000000018 */
[----:B----4-:R-:W-:-:S04]  /*0680*/  FFMA R17, R18, R22, R17 ;  /* 0x0000001612117223 */ /* 0x010fc80000000011 */
[----:B-----5:R-:W-:-:S07]  /*0690*/  FFMA R24, R26, R12, R17 ;  /* 0x0000000c1a187223 */ /* 0x020fce0000000011 */
.L_x_61:
[----:B------:R-:W-:Y:S05]  /*06a0*/  @!P0 BRA `(.L_x_58) ;  /* 0x00000000007c8947 */ /* 0x000fea0003800000 */
[----:B------:R-:W-:Y:S01]  /*06b0*/  ISETP.NE.AND P1, PT, R16, 0x1, PT ;  /* 0x000000011000780c */ /* 0x000fe20003f25270 */
[----:B------:R-:W0:Y:S01]  /*06c0*/  LDC.64 R12, c[0x0][0x380] ;  /* 0x0000e000ff0c7b82 */ /* 0x000e220000000a00 */
[----:B------:R-:W-:-:S04]  /*06d0*/  LOP3.LUT R2, R2, 0x1, RZ, 0xc0, !PT ;  /* 0x0000000102027812 */ /* 0x000fc800078ec0ff */
[----:B------:R-:W-:-:S03]  /*06e0*/  ISETP.NE.U32.AND P0, PT, R2, 0x1, PT ;  /* 0x000000010200780c */ /* 0x000fc60003f05070 */
[----:B------:R-:W1:Y:S04]  /*06f0*/  LDC.64 R10, c[0x0][0x388] ;  /* 0x0000e200ff0a7b82 */ /* 0x000e680000000a00 */
[CC--:B------:R-:W-:Y:S02]  /*0700*/  @P1 IADD3 R15, PT, PT, R20.reuse, R21.reuse, RZ ;  /* 0x00000015140f1210 */ /* 0x0c0fe40007ffe0ff */
[----:B------:R-:W-:Y:S02]  /*0710*/  @P1 IADD3 R2, P2, PT, R20, R21, RZ ;  /* 0x0000001514021210 */ /* 0x000fe40007f5e0ff */
[----:B------:R-:W2:Y:S02]  /*0720*/  @P1 LDC.64 R4, c[0x0][0x380] ;  /* 0x0000e000ff041b82 */ /* 0x000ea40000000a00 */
[----:B------:R-:W-:-:S06]  /*0730*/  @P1 IADD3.X R14, PT, PT, RZ, RZ, RZ, P2, !PT ;  /* 0x000000ffff0e1210 */ /* 0x000fcc00017fe4ff */
[----:B------:R-:W3:Y:S01]  /*0740*/  LDC.64 R6, c[0x0][0x380] ;  /* 0x0000e000ff067b82 */ /* 0x000ee20000000a00 */
[----:B0-----:R-:W-:-:S04]  /*0750*/  @P1 IMAD.WIDE.U32 R12, R15, 0x4, R12 ;  /* 0x000000040f0c1825 */ /* 0x001fc800078e000c */
[C---:B------:R-:W-:Y:S01]  /*0760*/  @P1 IMAD R15, R21.reuse, R3, R0 ;  /* 0x00000003150f1224 */ /* 0x040fe200078e0200 */
[----:B------:R-:W-:Y:S01]  /*0770*/  @P1 IADD3 R21, PT, PT, R21, 0x2, RZ ;  /* 0x0000000215151810 */ /* 0x000fe20007ffe0ff */
[----:B------:R-:W4:Y:S01]  /*0780*/  @P1 LDG.E R13, desc[UR4][R12.64] ;  /* 0x000000040c0d1981 */ /* 0x000f22000c1e1900 */
[----:B------:R-:W0:Y:S01]  /*0790*/  LDC.64 R8, c[0x0][0x388] ;  /* 0x0000e200ff087b82 */ /* 0x000e220000000a00 */
[----:B-1----:R-:W-:Y:S01]  /*07a0*/  @P1 IMAD.WIDE R10, R15, 0x4, R10 ;  /* 0x000000040f0a1825 */ /* 0x002fe200078e020a */
[----:B------:R-:W-:Y:S02]  /*07b0*/  @!P0 IADD3 R17, PT, PT, R20, R21, RZ ;  /* 0x0000001514118210 */ /* 0x000fe40007ffe0ff */
[----:B--2---:R-:W-:Y:S01]  /*07c0*/  @P1 LEA R4, P2, R2, R4, 0x2 ;  /* 0x0000000402041211 */ /* 0x004fe200078410ff */
[----:B------:R-:W-:-:S03]  /*07d0*/  @!P0 IMAD R21, R21, R3, R0 ;  /* 0x0000000315158224 */ /* 0x000fc600078e0200 */
[----:B------:R-:W-:Y:S01]  /*07e0*/  @P1 LEA.HI.X R5, R2, R5, R14, 0x2, P2 ;  /* 0x0000000502051211 */ /* 0x000fe200010f140e */
[----:B------:R-:W-:Y:S01]  /*07f0*/  @P1 IMAD.WIDE R14, R3, 0x4, R10 ;  /* 0x00000004030e1825 */ /* 0x000fe200078e020a */
[----:B------:R-:W4:Y:S03]  /*0800*/  @P1 LDG.E R2, desc[UR4][R10.64] ;  /* 0x000000040a021981 */ /* 0x000f26000c1e1900 */
[----:B---3--:R-:W-:Y:S01]  /*0810*/  @!P0 IMAD.WIDE.U32 R6, R17, 0x4, R6 ;  /* 0x0000000411068825 */ /* 0x008fe200078e0006 */
[----:B------:R-:W2:Y:S04]  /*0820*/  @P1 LDG.E R5, desc[UR4][R4.64+0x4] ;  /* 0x0000040404051981 */ /* 0x000ea8000c1e1900 */
[----:B------:R-:W2:Y:S01]  /*0830*/  @P1 LDG.E R14, desc[UR4][R14.64] ;  /* 0x000000040e0e1981 */ /* 0x000ea2000c1e1900 */
[----:B0-----:R-:W-:-:S03]  /*0840*/  @!P0 IMAD.WIDE R8, R21, 0x4, R8 ;  /* 0x0000000415088825 */ /* 0x001fc600078e0208 */
[----:B------:R-:W3:Y:S04]  /*0850*/  @!P0 LDG.E R7, desc[UR4][R6.64] ;  /* 0x0000000406078981 */ /* 0x000ee8000c1e1900 */
[----:B------:R-:W3:Y:S01]  /*0860*/  @!P0 LDG.E R8, desc[UR4][R8.64] ;  /* 0x0000000408088981 */ /* 0x000ee2000c1e1900 */
[----:B----4-:R-:W-:-:S04]  /*0870*/  @P1 FFMA R2, R13, R2, R24 ;  /* 0x000000020d021223 */ /* 0x010fc80000000018 */
[----:B--2---:R-:W-:-:S04]  /*0880*/  @P1 FFMA R24, R5, R14, R2 ;  /* 0x0000000e05181223 */ /* 0x004fc80000000002 */
[----:B---3--:R-:W-:-:S07]  /*0890*/  @!P0 FFMA R24, R7, R8, R24 ;  /* 0x0000000807188223 */ /* 0x008fce0000000018 */
.L_x_58:
[----:B------:R-:W0:Y:S01]  /*08a0*/  LDC.64 R4, c[0x0][0x390] ;  /* 0x0000e400ff047b82 */ /* 0x000e220000000a00 */
[----:B------:R-:W-:-:S04]  /*08b0*/  IMAD R3, R19, R3, R0 ;  /* 0x0000000313037224 */ /* 0x000fc800078e0200 */
[----:B0-----:R-:W-:-:S05]  /*08c0*/  IMAD.WIDE R2, R3, 0x4, R4 ;  /* 0x0000000403027825 */ /* 0x001fca00078e0204 */
[----:B------:R-:W-:Y:S01]  /*08d0*/  STG.E desc[UR4][R2.64], R24 ;  /* 0x0000001802007986 */ /* 0x000fe2000c101904 */
[----:B------:R-:W-:Y:S05]  /*08e0*/  EXIT ;  /* 0x000000000000794d */ /* 0x000fea0003800000 */
.L_x_62:
        /* <DEDUP_REMOVED lines=9> */
.L_x_68:


//--------------------- .nv.shared._Z24gemm_gemini_float4_fixedPfS_S_iii --------------------------
	.section	.nv.shared._Z24gemm_gemini_float4_fixedPfS_S_iii,"aw",@nobits
	.sectionflags	@""
	.align	4
.nv.shared._Z24gemm_gemini_float4_fixedPfS_S_iii:
	.zero		9216


//--------------------- .nv.shared.reserved.0     --------------------------
	.section	.nv.shared.reserved.0,"aw",@nobits
	.weak		__nv_reservedSMEM_offset_0_alias
	.size		__nv_reservedSMEM_offset_0_alias, 0, 64
	.other		__nv_reservedSMEM_offset_0_alias,@"STO_CUDA_RESERVED_SHARED STV_DEFAULT"
__nv_reservedSMEM_offset_0_alias:
	.zero		0
	.zero		64


//--------------------- .nv.shared._Z24gemm_kernel_gemini_pro_2PfS_S_iii --------------------------
	.section	.nv.shared._Z24gemm_kernel_gemini_pro_2PfS_S_iii,"aw",@nobits
	.sectionflags	@""
	.align	4
.nv.shared._Z24gemm_kernel_gemini_pro_2PfS_S_iii:
	.zero		9216


//--------------------- .nv.shared._Z13gemm_kernel_2PfS_S_iii --------------------------
	.section	.nv.shared._Z13gemm_kernel_2PfS_S_iii,"aw",@nobits
	.sectionflags	@""
	.align	4
.nv.shared._Z13gemm_kernel_2PfS_S_iii:
	.zero		9216


//--------------------- .nv.shared._Z18gemm_kernel_float4PKfS0_Pfiii --------------------------
	.section	.nv.shared._Z18gemm_kernel_float4PKfS0_Pfiii,"aw",@nobits
	.sectionflags	@""
	.align	4
.nv.shared._Z18gemm_kernel_float4PKfS0_Pfiii:
	.zero		9216


//--------------------- .nv.shared._Z19sgemm_gpu_kernel_v2PfS_S_iii --------------------------
	.section	.nv.shared._Z19sgemm_gpu_kernel_v2PfS_S_iii,"aw",@nobits
	.sectionflags	@""
	.align	4
.nv.shared._Z19sgemm_gpu_kernel_v2PfS_S_iii:
	.zero		9216


//--------------------- .nv.constant0._Z24gemm_gemini_float4_fixedPfS_S_iii --------------------------
	.section	.nv.constant0._Z24gemm_gemini_float4_fixedPfS_S_iii,"a",@progbits
	.sectionflags	@""
	.align	4
.nv.constant0._Z24gemm_gemini_float4_fixedPfS_S_iii:
	.zero		932


//--------------------- .nv.constant0._Z24gemm_kernel_gemini_pro_2PfS_S_iii --------------------------
	.section	.nv.constant0._Z24gemm_kernel_gemini_pro_2PfS_S_iii,"a",@progbits
	.sectionflags	@""
	.align	4
.nv.constant0._Z24gemm_kernel_gemini_pro_2PfS_S_iii:
	.zero		932


//--------------------- .nv.constant0._Z13gemm_kernel_2PfS_S_iii --------------------------
	.section	.nv.constant0._Z13gemm_kernel_2PfS_S_iii,"a",@progbits
	.sectionflags	@""
	.align	4
.nv.constant0._Z13gemm_kernel_2PfS_S_iii:
	.zero		932


//--------------------- .nv.constant0._Z18gemm_kernel_float4PKfS0_Pfiii --------------------------
	.section	.nv.constant0._Z18gemm_kernel_float4PKfS0_Pfiii,"a",@progbits
	.sectionflags	@""
	.align	4
.nv.constant0._Z18gemm_kernel_float4PKfS0_Pfiii:
	.zero		932


//--------------------- .nv.constant0._Z19sgemm_gpu_kernel_v2PfS_S_iii --------------------------
	.section	.nv.constant0._Z19sgemm_gpu_kernel_v2PfS_S_iii,"a",@progbits
	.sectionflags	@""
	.align	4
.nv.constant0._Z19sgemm_gpu_kernel_v2PfS_S_iii:
	.zero		932


//--------------------- .nv.constant0._Z11gemm_kernelPfS_S_iii --------------------------
	.section	.nv.constant0._Z11gemm_kernelPfS_S_iii,"a",@progbits
	.sectionflags	@""
	.align	4
.nv.constant0._Z11gemm_kernelPfS_S_iii:
	.zero		932


//--------------------- SYMBOLS --------------------------

	.type		.nv.reservedSmem.offset0,@object
	.size		.nv.reservedSmem.offset0,0x4
	.type		.nv.reservedSmem.cap,@object
	.size		.nv.reservedSmem.cap,0x4
